//
// Generated by NVIDIA NVVM Compiler
//
// Compiler Build ID: CL-36424714
// Cuda compilation tools, release 13.0, V13.0.88
// Based on NVVM 20.0.0
//

.version 9.0
.target sm_100
.address_size 64

	// .globl	_Z9dftKernelPKfPfi
// _ZZ9dftKernelPKfPfiE8shared_x has been demoted
// _ZZ10idftKernelPKfPfiE13shared_X_real has been demoted
.global .align 4 .b8 __cudart_i2opi_f[24] = {65, 144, 67, 60, 153, 149, 98, 219, 192, 221, 52, 245, 209, 87, 39, 252, 41, 21, 68, 78, 110, 131, 249, 162};

.visible .entry _Z9dftKernelPKfPfi(
	.param .u64 .ptr .align 1 _Z9dftKernelPKfPfi_param_0,
	.param .u64 .ptr .align 1 _Z9dftKernelPKfPfi_param_1,
	.param .u32 _Z9dftKernelPKfPfi_param_2
)
{
	.local .align 4 .b8 	__local_depot0[28];
	.reg .b64 	%SP;
	.reg .b64 	%SPL;
	.reg .pred 	%p<14>;
	.reg .b32 	%r<61>;
	.reg .b32 	%f<41>;
	.reg .b64 	%rd<29>;
	.reg .b64 	%fd<9>;
	// demoted variable
	.shared .align 4 .b8 _ZZ9dftKernelPKfPfiE8shared_x[1024];
	mov.u64 	%SPL, __local_depot0;
	ld.param.u64 	%rd10, [_Z9dftKernelPKfPfi_param_0];
	ld.param.u64 	%rd11, [_Z9dftKernelPKfPfi_param_1];
	ld.param.u32 	%r25, [_Z9dftKernelPKfPfi_param_2];
	add.u64 	%rd1, %SPL, 0;
	mov.u32 	%r55, %tid.x;
	mov.u32 	%r26, %ctaid.x;
	mov.u32 	%r2, %ntid.x;
	mul.lo.s32 	%r3, %r26, %r2;
	add.s32 	%r4, %r3, %r55;
	setp.ge.s32 	%p1, %r4, %r25;
	@%p1 bra 	$L__BB0_16;
	setp.ge.s32 	%p2, %r55, %r25;
	mov.f32 	%f39, 0f00000000;
	@%p2 bra 	$L__BB0_15;
	shl.b32 	%r27, %r55, 2;
	mov.u32 	%r28, _ZZ9dftKernelPKfPfiE8shared_x;
	add.s32 	%r5, %r28, %r27;
	cvt.rn.f64.s32 	%fd3, %r4;
	mul.f64 	%fd1, %fd3, 0d401921FB54442D18;
	cvt.rn.f64.u32 	%fd2, %r25;
	cvta.to.global.u64 	%rd2, %rd10;
	mov.f32 	%f39, 0f00000000;
	mov.u64 	%rd15, __cudart_i2opi_f;
$L__BB0_3:
	mul.wide.s32 	%rd13, %r55, 4;
	add.s64 	%rd14, %rd2, %rd13;
	ld.global.f32 	%f15, [%rd14];
	st.shared.f32 	[%r5], %f15;
	bar.sync 	0;
	mov.b32 	%r56, 0;
$L__BB0_4:
	add.s32 	%r8, %r56, %r3;
	setp.ge.u32 	%p3, %r8, %r25;
	@%p3 bra 	$L__BB0_14;
	cvt.rn.f64.u32 	%fd4, %r8;
	mul.f64 	%fd5, %fd1, %fd4;
	div.rn.f64 	%fd6, %fd5, %fd2;
	cvt.rn.f32.f64 	%f3, %fd6;
	shl.b32 	%r30, %r56, 2;
	mov.u32 	%r31, _ZZ9dftKernelPKfPfiE8shared_x;
	add.s32 	%r32, %r31, %r30;
	ld.shared.f32 	%f4, [%r32];
	mul.f32 	%f16, %f3, 0f3F22F983;
	cvt.rni.s32.f32 	%r60, %f16;
	cvt.rn.f32.s32 	%f17, %r60;
	fma.rn.f32 	%f18, %f17, 0fBFC90FDA, %f3;
	fma.rn.f32 	%f19, %f17, 0fB3A22168, %f18;
	fma.rn.f32 	%f38, %f17, 0fA7C234C5, %f19;
	abs.f32 	%f6, %f3;
	setp.ltu.f32 	%p4, %f6, 0f47CE4780;
	@%p4 bra 	$L__BB0_13;
	setp.neu.f32 	%p5, %f6, 0f7F800000;
	@%p5 bra 	$L__BB0_8;
	mov.f32 	%f22, 0f00000000;
	mul.rn.f32 	%f38, %f3, %f22;
	mov.b32 	%r60, 0;
	bra.uni 	$L__BB0_13;
$L__BB0_8:
	mov.b32 	%r10, %f3;
	shl.b32 	%r34, %r10, 8;
	or.b32  	%r11, %r34, -2147483648;
	mov.b64 	%rd28, 0;
	mov.b32 	%r57, 0;
	mov.u64 	%rd26, %rd15;
	mov.u64 	%rd27, %rd1;
$L__BB0_9:
	.pragma "nounroll";
	ld.global.nc.u32 	%r35, [%rd26];
	mad.wide.u32 	%rd17, %r35, %r11, %rd28;
	shr.u64 	%rd28, %rd17, 32;
	st.local.u32 	[%rd27], %rd17;
	add.s32 	%r57, %r57, 1;
	add.s64 	%rd27, %rd27, 4;
	add.s64 	%rd26, %rd26, 4;
	setp.ne.s32 	%p6, %r57, 6;
	@%p6 bra 	$L__BB0_9;
	shr.u32 	%r36, %r10, 23;
	st.local.u32 	[%rd1+24], %rd28;
	and.b32  	%r14, %r36, 31;
	and.b32  	%r37, %r36, 224;
	add.s32 	%r38, %r37, -128;
	shr.u32 	%r39, %r38, 5;
	mul.wide.u32 	%rd18, %r39, 4;
	sub.s64 	%rd9, %rd1, %rd18;
	ld.local.u32 	%r58, [%rd9+24];
	ld.local.u32 	%r59, [%rd9+20];
	setp.eq.s32 	%p7, %r14, 0;
	@%p7 bra 	$L__BB0_12;
	shf.l.wrap.b32 	%r58, %r59, %r58, %r14;
	ld.local.u32 	%r40, [%rd9+16];
	shf.l.wrap.b32 	%r59, %r40, %r59, %r14;
$L__BB0_12:
	shr.u32 	%r41, %r58, 30;
	shf.l.wrap.b32 	%r42, %r59, %r58, 2;
	shl.b32 	%r43, %r59, 2;
	shr.u32 	%r44, %r42, 31;
	add.s32 	%r45, %r44, %r41;
	neg.s32 	%r46, %r45;
	setp.lt.s32 	%p8, %r10, 0;
	selp.b32 	%r60, %r46, %r45, %p8;
	xor.b32  	%r47, %r42, %r10;
	shr.s32 	%r48, %r42, 31;
	xor.b32  	%r49, %r48, %r42;
	xor.b32  	%r50, %r48, %r43;
	cvt.u64.u32 	%rd19, %r49;
	shl.b64 	%rd20, %rd19, 32;
	cvt.u64.u32 	%rd21, %r50;
	or.b64  	%rd22, %rd20, %rd21;
	cvt.rn.f64.s64 	%fd7, %rd22;
	mul.f64 	%fd8, %fd7, 0d3BF921FB54442D19;
	cvt.rn.f32.f64 	%f20, %fd8;
	neg.f32 	%f21, %f20;
	setp.lt.s32 	%p9, %r47, 0;
	selp.f32 	%f38, %f21, %f20, %p9;
$L__BB0_13:
	add.s32 	%r52, %r60, 1;
	mul.rn.f32 	%f23, %f38, %f38;
	and.b32  	%r53, %r60, 1;
	setp.eq.b32 	%p10, %r53, 1;
	selp.f32 	%f24, %f38, 0f3F800000, %p10;
	fma.rn.f32 	%f25, %f23, %f24, 0f00000000;
	fma.rn.f32 	%f26, %f23, 0f37CBAC00, 0fBAB607ED;
	selp.f32 	%f27, 0fB94D4153, %f26, %p10;
	selp.f32 	%f28, 0f3C0885E4, 0f3D2AAABB, %p10;
	fma.rn.f32 	%f29, %f27, %f23, %f28;
	selp.f32 	%f30, 0fBE2AAAA8, 0fBEFFFFFF, %p10;
	fma.rn.f32 	%f31, %f29, %f23, %f30;
	fma.rn.f32 	%f32, %f31, %f25, %f24;
	and.b32  	%r54, %r52, 2;
	setp.eq.s32 	%p11, %r54, 0;
	mov.f32 	%f33, 0f00000000;
	sub.f32 	%f34, %f33, %f32;
	selp.f32 	%f35, %f32, %f34, %p11;
	fma.rn.f32 	%f39, %f4, %f35, %f39;
	add.s32 	%r56, %r56, 1;
	setp.ne.s32 	%p12, %r56, %r2;
	@%p12 bra 	$L__BB0_4;
$L__BB0_14:
	bar.sync 	0;
	add.s32 	%r55, %r55, %r2;
	setp.lt.s32 	%p13, %r55, %r25;
	@%p13 bra 	$L__BB0_3;
$L__BB0_15:
	cvta.to.global.u64 	%rd23, %rd11;
	mul.wide.s32 	%rd24, %r4, 4;
	add.s64 	%rd25, %rd23, %rd24;
	st.global.f32 	[%rd25], %f39;
$L__BB0_16:
	ret;

}
	// .globl	_Z12filtroKernelPfii
.visible .entry _Z12filtroKernelPfii(
	.param .u64 .ptr .align 1 _Z12filtroKernelPfii_param_0,
	.param .u32 _Z12filtroKernelPfii_param_1,
	.param .u32 _Z12filtroKernelPfii_param_2
)
{
	.reg .pred 	%p<5>;
	.reg .b32 	%r<9>;
	.reg .b64 	%rd<5>;

	ld.param.u64 	%rd1, [_Z12filtroKernelPfii_param_0];
	ld.param.u32 	%r2, [_Z12filtroKernelPfii_param_1];
	ld.param.u32 	%r3, [_Z12filtroKernelPfii_param_2];
	mov.u32 	%r4, %ctaid.x;
	mov.u32 	%r5, %ntid.x;
	mov.u32 	%r6, %tid.x;
	mad.lo.s32 	%r1, %r4, %r5, %r6;
	setp.ge.s32 	%p1, %r1, %r2;
	@%p1 bra 	$L__BB1_3;
	setp.le.s32 	%p2, %r1, %r3;
	sub.s32 	%r7, %r2, %r3;
	setp.ge.s32 	%p3, %r1, %r7;
	or.pred  	%p4, %p2, %p3;
	@%p4 bra 	$L__BB1_3;
	cvta.to.global.u64 	%rd2, %rd1;
	mul.wide.s32 	%rd3, %r1, 4;
	add.s64 	%rd4, %rd2, %rd3;
	mov.b32 	%r8, 0;
	st.global.u32 	[%rd4], %r8;
$L__BB1_3:
	ret;

}
	// .globl	_Z10idftKernelPKfPfi
.visible .entry _Z10idftKernelPKfPfi(
	.param .u64 .ptr .align 1 _Z10idftKernelPKfPfi_param_0,
	.param .u64 .ptr .align 1 _Z10idftKernelPKfPfi_param_1,
	.param .u32 _Z10idftKernelPKfPfi_param_2
)
{
	.local .align 4 .b8 	__local_depot2[28];
	.reg .b64 	%SP;
	.reg .b64 	%SPL;
	.reg .pred 	%p<14>;
	.reg .b32 	%r<61>;
	.reg .b32 	%f<43>;
	.reg .b64 	%rd<29>;
	.reg .b64 	%fd<9>;
	// demoted variable
	.shared .align 4 .b8 _ZZ10idftKernelPKfPfiE13shared_X_real[1024];
	mov.u64 	%SPL, __local_depot2;
	ld.param.u64 	%rd10, [_Z10idftKernelPKfPfi_param_0];
	ld.param.u64 	%rd11, [_Z10idftKernelPKfPfi_param_1];
	ld.param.u32 	%r25, [_Z10idftKernelPKfPfi_param_2];
	add.u64 	%rd1, %SPL, 0;
	mov.u32 	%r55, %tid.x;
	mov.u32 	%r26, %ctaid.x;
	mov.u32 	%r2, %ntid.x;
	mul.lo.s32 	%r3, %r26, %r2;
	add.s32 	%r4, %r3, %r55;
	setp.ge.s32 	%p1, %r4, %r25;
	@%p1 bra 	$L__BB2_16;
	setp.ge.s32 	%p2, %r55, %r25;
	mov.f32 	%f41, 0f00000000;
	@%p2 bra 	$L__BB2_15;
	shl.b32 	%r27, %r55, 2;
	mov.u32 	%r28, _ZZ10idftKernelPKfPfiE13shared_X_real;
	add.s32 	%r5, %r28, %r27;
	cvt.rn.f64.s32 	%fd1, %r4;
	cvt.rn.f64.u32 	%fd2, %r25;
	cvta.to.global.u64 	%rd2, %rd10;
	mov.f32 	%f41, 0f00000000;
	mov.u64 	%rd15, __cudart_i2opi_f;
$L__BB2_3:
	mul.wide.s32 	%rd13, %r55, 4;
	add.s64 	%rd14, %rd2, %rd13;
	ld.global.f32 	%f15, [%rd14];
	st.shared.f32 	[%r5], %f15;
	bar.sync 	0;
	mov.b32 	%r56, 0;
$L__BB2_4:
	add.s32 	%r8, %r56, %r3;
	setp.ge.u32 	%p3, %r8, %r25;
	@%p3 bra 	$L__BB2_14;
	cvt.rn.f64.u32 	%fd3, %r8;
	mul.f64 	%fd4, %fd3, 0d401921FB54442D18;
	mul.f64 	%fd5, %fd4, %fd1;
	div.rn.f64 	%fd6, %fd5, %fd2;
	cvt.rn.f32.f64 	%f3, %fd6;
	shl.b32 	%r30, %r56, 2;
	mov.u32 	%r31, _ZZ10idftKernelPKfPfiE13shared_X_real;
	add.s32 	%r32, %r31, %r30;
	ld.shared.f32 	%f4, [%r32];
	mul.f32 	%f16, %f3, 0f3F22F983;
	cvt.rni.s32.f32 	%r60, %f16;
	cvt.rn.f32.s32 	%f17, %r60;
	fma.rn.f32 	%f18, %f17, 0fBFC90FDA, %f3;
	fma.rn.f32 	%f19, %f17, 0fB3A22168, %f18;
	fma.rn.f32 	%f40, %f17, 0fA7C234C5, %f19;
	abs.f32 	%f6, %f3;
	setp.ltu.f32 	%p4, %f6, 0f47CE4780;
	@%p4 bra 	$L__BB2_13;
	setp.neu.f32 	%p5, %f6, 0f7F800000;
	@%p5 bra 	$L__BB2_8;
	mov.f32 	%f22, 0f00000000;
	mul.rn.f32 	%f40, %f3, %f22;
	mov.b32 	%r60, 0;
	bra.uni 	$L__BB2_13;
$L__BB2_8:
	mov.b32 	%r10, %f3;
	shl.b32 	%r34, %r10, 8;
	or.b32  	%r11, %r34, -2147483648;
	mov.b64 	%rd28, 0;
	mov.b32 	%r57, 0;
	mov.u64 	%rd26, %rd15;
	mov.u64 	%rd27, %rd1;
$L__BB2_9:
	.pragma "nounroll";
	ld.global.nc.u32 	%r35, [%rd26];
	mad.wide.u32 	%rd17, %r35, %r11, %rd28;
	shr.u64 	%rd28, %rd17, 32;
	st.local.u32 	[%rd27], %rd17;
	add.s32 	%r57, %r57, 1;
	add.s64 	%rd27, %rd27, 4;
	add.s64 	%rd26, %rd26, 4;
	setp.ne.s32 	%p6, %r57, 6;
	@%p6 bra 	$L__BB2_9;
	shr.u32 	%r36, %r10, 23;
	st.local.u32 	[%rd1+24], %rd28;
	and.b32  	%r14, %r36, 31;
	and.b32  	%r37, %r36, 224;
	add.s32 	%r38, %r37, -128;
	shr.u32 	%r39, %r38, 5;
	mul.wide.u32 	%rd18, %r39, 4;
	sub.s64 	%rd9, %rd1, %rd18;
	ld.local.u32 	%r58, [%rd9+24];
	ld.local.u32 	%r59, [%rd9+20];
	setp.eq.s32 	%p7, %r14, 0;
	@%p7 bra 	$L__BB2_12;
	shf.l.wrap.b32 	%r58, %r59, %r58, %r14;
	ld.local.u32 	%r40, [%rd9+16];
	shf.l.wrap.b32 	%r59, %r40, %r59, %r14;
$L__BB2_12:
	shr.u32 	%r41, %r58, 30;
	shf.l.wrap.b32 	%r42, %r59, %r58, 2;
	shl.b32 	%r43, %r59, 2;
	shr.u32 	%r44, %r42, 31;
	add.s32 	%r45, %r44, %r41;
	neg.s32 	%r46, %r45;
	setp.lt.s32 	%p8, %r10, 0;
	selp.b32 	%r60, %r46, %r45, %p8;
	xor.b32  	%r47, %r42, %r10;
	shr.s32 	%r48, %r42, 31;
	xor.b32  	%r49, %r48, %r42;
	xor.b32  	%r50, %r48, %r43;
	cvt.u64.u32 	%rd19, %r49;
	shl.b64 	%rd20, %rd19, 32;
	cvt.u64.u32 	%rd21, %r50;
	or.b64  	%rd22, %rd20, %rd21;
	cvt.rn.f64.s64 	%fd7, %rd22;
	mul.f64 	%fd8, %fd7, 0d3BF921FB54442D19;
	cvt.rn.f32.f64 	%f20, %fd8;
	neg.f32 	%f21, %f20;
	setp.lt.s32 	%p9, %r47, 0;
	selp.f32 	%f40, %f21, %f20, %p9;
$L__BB2_13:
	add.s32 	%r52, %r60, 1;
	mul.rn.f32 	%f23, %f40, %f40;
	and.b32  	%r53, %r60, 1;
	setp.eq.b32 	%p10, %r53, 1;
	selp.f32 	%f24, %f40, 0f3F800000, %p10;
	fma.rn.f32 	%f25, %f23, %f24, 0f00000000;
	fma.rn.f32 	%f26, %f23, 0f37CBAC00, 0fBAB607ED;
	selp.f32 	%f27, 0fB94D4153, %f26, %p10;
	selp.f32 	%f28, 0f3C0885E4, 0f3D2AAABB, %p10;
	fma.rn.f32 	%f29, %f27, %f23, %f28;
	selp.f32 	%f30, 0fBE2AAAA8, 0fBEFFFFFF, %p10;
	fma.rn.f32 	%f31, %f29, %f23, %f30;
	fma.rn.f32 	%f32, %f31, %f25, %f24;
	and.b32  	%r54, %r52, 2;
	setp.eq.s32 	%p11, %r54, 0;
	mov.f32 	%f33, 0f00000000;
	sub.f32 	%f34, %f33, %f32;
	selp.f32 	%f35, %f32, %f34, %p11;
	fma.rn.f32 	%f41, %f4, %f35, %f41;
	add.s32 	%r56, %r56, 1;
	setp.ne.s32 	%p12, %r56, %r2;
	@%p12 bra 	$L__BB2_4;
$L__BB2_14:
	bar.sync 	0;
	add.s32 	%r55, %r55, %r2;
	setp.lt.s32 	%p13, %r55, %r25;
	@%p13 bra 	$L__BB2_3;
$L__BB2_15:
	cvt.rn.f32.s32 	%f36, %r25;
	div.rn.f32 	%f37, %f41, %f36;
	cvta.to.global.u64 	%rd23, %rd11;
	mul.wide.s32 	%rd24, %r4, 4;
	add.s64 	%rd25, %rd23, %rd24;
	st.global.f32 	[%rd25], %f37;
$L__BB2_16:
	ret;

}


// ===== COMPILED SASS (sm_100) =====

	.target	sm_100

	.elftype	@"ET_EXEC"


//--------------------- .note.nv.tkinfo           --------------------------
	.section	.note.nv.tkinfo,"",@"SHT_NOTE"
	.sectionflags	@"SHF_NOTE_NV_TKINFO"
	.tkinfo
        /*0018*/ 	.word	0x00000002
        /*0030*/ 	.string	""
        /*0030*/ 	.string	"ptxas"
        /*0030*/ 	.string	"Cuda compilation tools, release 13.0, V13.0.88"
        /*0030*/ 	.string	"Build cuda_13.0.r13.0/compiler.36424714_0"
        /*0030*/ 	.string	"-arch sm_100 -m 64 "



//--------------------- .note.nv.cuinfo           --------------------------
	.section	.note.nv.cuinfo,"",@"SHT_NOTE"
	.sectionflags	@"SHF_NOTE_NV_CUINFO"
        /*0018*/ 	.short	0x0002
        /*001a*/ 	.short	0x0064
        /*001c*/ 	.short	0x0082
	.zero		2


//--------------------- .nv.info                  --------------------------
	.section	.nv.info,"",@"SHT_CUDA_INFO"
	.align	4


	//----- nvinfo : EIATTR_REGCOUNT
	.align		4
        /*0000*/ 	.byte	0x04, 0x2f
        /*0002*/ 	.short	(.L_2 - .L_1)
	.align		4
.L_1:
        /*0004*/ 	.word	index@(_Z9dftKernelPKfPfi)
        /*0008*/ 	.word	0x0000001d


	//----- nvinfo : EIATTR_FRAME_SIZE
	.align		4
.L_2:
        /*000c*/ 	.byte	0x04, 0x11
        /*000e*/ 	.short	(.L_4 - .L_3)
	.align		4
.L_3:
        /*0010*/ 	.word	index@($__internal_2_$__cuda_sm20_div_rn_f64_full)
        /*0014*/ 	.word	0x00000020


	//----- nvinfo : EIATTR_FRAME_SIZE
	.align		4
.L_4:
        /*0018*/ 	.byte	0x04, 0x11
        /*001a*/ 	.short	(.L_6 - .L_5)
	.align		4
.L_5:
        /*001c*/ 	.word	index@(_Z9dftKernelPKfPfi)
        /*0020*/ 	.word	0x00000020


	//----- nvinfo : EIATTR_REGCOUNT
	.align		4
.L_6:
        /*0024*/ 	.byte	0x04, 0x2f
        /*0026*/ 	.short	(.L_8 - .L_7)
	.align		4
.L_7:
        /*0028*/ 	.word	index@(_Z12filtroKernelPfii)
        /*002c*/ 	.word	0x00000008


	//----- nvinfo : EIATTR_FRAME_SIZE
	.align		4
.L_8:
        /*0030*/ 	.byte	0x04, 0x11
        /*0032*/ 	.short	(.L_10 - .L_9)
	.align		4
.L_9:
        /*0034*/ 	.word	index@(_Z12filtroKernelPfii)
        /*0038*/ 	.word	0x00000000


	//----- nvinfo : EIATTR_REGCOUNT
	.align		4
.L_10:
        /*003c*/ 	.byte	0x04, 0x2f
        /*003e*/ 	.short	(.L_12 - .L_11)
	.align		4
.L_11:
        /*0040*/ 	.word	index@(_Z10idftKernelPKfPfi)
        /*0044*/ 	.word	0x0000001d


	//----- nvinfo : EIATTR_FRAME_SIZE
	.align		4
.L_12:
        /*0048*/ 	.byte	0x04, 0x11
        /*004a*/ 	.short	(.L_14 - .L_13)
	.align		4
.L_13:
        /*004c*/ 	.word	index@($__internal_1_$__cuda_sm3x_div_rn_noftz_f32_slowpath)
        /*0050*/ 	.word	0x00000020


	//----- nvinfo : EIATTR_FRAME_SIZE
	.align		4
.L_14:
        /*0054*/ 	.byte	0x04, 0x11
        /*0056*/ 	.short	(.L_16 - .L_15)
	.align		4
.L_15:
        /*0058*/ 	.word	index@($__internal_0_$__cuda_sm20_div_rn_f64_full)
        /*005c*/ 	.word	0x00000020


	//----- nvinfo : EIATTR_FRAME_SIZE
	.align		4
.L_16:
        /*0060*/ 	.byte	0x04, 0x11
        /*0062*/ 	.short	(.L_18 - .L_17)
	.align		4
.L_17:
        /*0064*/ 	.word	index@(_Z10idftKernelPKfPfi)
        /*0068*/ 	.word	0x00000020


	//----- nvinfo : EIATTR_MIN_STACK_SIZE
	.align		4
.L_18:
        /*006c*/ 	.byte	0x04, 0x12
        /*006e*/ 	.short	(.L_20 - .L_19)
	.align		4
.L_19:
        /*0070*/ 	.word	index@(_Z10idftKernelPKfPfi)
        /*0074*/ 	.word	0x00000020


	//----- nvinfo : EIATTR_MIN_STACK_SIZE
	.align		4
.L_20:
        /*0078*/ 	.byte	0x04, 0x12
        /*007a*/ 	.short	(.L_22 - .L_21)
	.align		4
.L_21:
        /*007c*/ 	.word	index@(_Z12filtroKernelPfii)
        /*0080*/ 	.word	0x00000000


	//----- nvinfo : EIATTR_MIN_STACK_SIZE
	.align		4
.L_22:
        /*0084*/ 	.byte	0x04, 0x12
        /*0086*/ 	.short	(.L_24 - .L_23)
	.align		4
.L_23:
        /*0088*/ 	.word	index@(_Z9dftKernelPKfPfi)
        /*008c*/ 	.word	0x00000020
.L_24:


//--------------------- .nv.compat                --------------------------
	.section	.nv.compat,"",@"SHT_CUDA_COMPAT_INFO"
	.align	4
        /*0000*/ 	.byte	0x02, 0x09, 0x00, 0x00, 0x02, 0x02, 0x01, 0x00, 0x02, 0x05, 0x05, 0x00, 0x03, 0x07, 0x01, 0x01
        /*0010*/ 	.byte	0x02, 0x03, 0x00, 0x00, 0x02, 0x06, 0x01, 0x00, 0x04, 0x0b, 0x08, 0x00, 0x01, 0x00, 0x00, 0x00
        /*0020*/ 	.byte	0x00, 0x00, 0x00, 0x00


//--------------------- .nv.info._Z10idftKernelPKfPfi --------------------------
	.section	.nv.info._Z10idftKernelPKfPfi,"",@"SHT_CUDA_INFO"
	.sectionflags	@""
	.align	4


	//----- nvinfo : EIATTR_CUDA_API_VERSION
	.align		4
        /*0000*/ 	.byte	0x04, 0x37
        /*0002*/ 	.short	(.L_26 - .L_25)
.L_25:
        /*0004*/ 	.word	0x00000082


	//----- nvinfo : EIATTR_KPARAM_INFO
	.align		4
.L_26:
        /*0008*/ 	.byte	0x04, 0x17
        /*000a*/ 	.short	(.L_28 - .L_27)
.L_27:
        /*000c*/ 	.word	0x00000000
        /*0010*/ 	.short	0x0002
        /*0012*/ 	.short	0x0010
        /*0014*/ 	.byte	0x00, 0xf0, 0x11, 0x00


	//----- nvinfo : EIATTR_KPARAM_INFO
	.align		4
.L_28:
        /*0018*/ 	.byte	0x04, 0x17
        /*001a*/ 	.short	(.L_30 - .L_29)
.L_29:
        /*001c*/ 	.word	0x00000000
        /*0020*/ 	.short	0x0001
        /*0022*/ 	.short	0x0008
        /*0024*/ 	.byte	0x00, 0xf5, 0x21, 0x00


	//----- nvinfo : EIATTR_KPARAM_INFO
	.align		4
.L_30:
        /*0028*/ 	.byte	0x04, 0x17
        /*002a*/ 	.short	(.L_32 - .L_31)
.L_31:
        /*002c*/ 	.word	0x00000000
        /*0030*/ 	.short	0x0000
        /*0032*/ 	.short	0x0000
        /*0034*/ 	.byte	0x00, 0xf5, 0x21, 0x00


	//----- nvinfo : EIATTR_SPARSE_MMA_MASK
	.align		4
.L_32:
        /*0038*/ 	.byte	0x03, 0x50
        /*003a*/ 	.short	0x0000


	//----- nvinfo : EIATTR_MAXREG_COUNT
	.align		4
        /*003c*/ 	.byte	0x03, 0x1b
        /*003e*/ 	.short	0x00ff


	//----- nvinfo : EIATTR_NUM_BARRIERS
	.align		4
        /*0040*/ 	.byte	0x02, 0x4c
        /*0042*/ 	.byte	0x01
	.zero		1


	//----- nvinfo : EIATTR_MERCURY_ISA_VERSION
	.align		4
        /*0044*/ 	.byte	0x03, 0x5f
        /*0046*/ 	.short	0x0101


	//----- nvinfo : EIATTR_VRC_CTA_INIT_COUNT
	.align		4
        /*0048*/ 	.byte	0x02, 0x4a
	.zero		1
	.zero		1


	//----- nvinfo : EIATTR_EXIT_INSTR_OFFSETS
	.align		4
        /*004c*/ 	.byte	0x04, 0x1c
        /*004e*/ 	.short	(.L_34 - .L_33)


	//   ....[0]....
.L_33:
        /*0050*/ 	.word	0x00000090


	//   ....[1]....
        /*0054*/ 	.word	0x00000ae0


	//----- nvinfo : EIATTR_CRS_STACK_SIZE
	.align		4
.L_34:
        /*0058*/ 	.byte	0x04, 0x1e
        /*005a*/ 	.short	(.L_36 - .L_35)
.L_35:
        /*005c*/ 	.word	0x00000000


	//----- nvinfo : EIATTR_CBANK_PARAM_SIZE
	.align		4
.L_36:
        /*0060*/ 	.byte	0x03, 0x19
        /*0062*/ 	.short	0x0014


	//----- nvinfo : EIATTR_PARAM_CBANK
	.align		4
        /*0064*/ 	.byte	0x04, 0x0a
        /*0066*/ 	.short	(.L_38 - .L_37)
	.align		4
.L_37:
        /*0068*/ 	.word	index@(.nv.constant0._Z10idftKernelPKfPfi)
        /*006c*/ 	.short	0x0380
        /*006e*/ 	.short	0x0014


	//----- nvinfo : EIATTR_SW_WAR
	.align		4
.L_38:
        /*0070*/ 	.byte	0x04, 0x36
        /*0072*/ 	.short	(.L_40 - .L_39)
.L_39:
        /*0074*/ 	.word	0x00000008
.L_40:


//--------------------- .nv.info._Z12filtroKernelPfii --------------------------
	.section	.nv.info._Z12filtroKernelPfii,"",@"SHT_CUDA_INFO"
	.sectionflags	@""
	.align	4


	//----- nvinfo : EIATTR_CUDA_API_VERSION
	.align		4
        /*0000*/ 	.byte	0x04, 0x37
        /*0002*/ 	.short	(.L_42 - .L_41)
.L_41:
        /*0004*/ 	.word	0x00000082


	//----- nvinfo : EIATTR_KPARAM_INFO
	.align		4
.L_42:
        /*0008*/ 	.byte	0x04, 0x17
        /*000a*/ 	.short	(.L_44 - .L_43)
.L_43:
        /*000c*/ 	.word	0x00000000
        /*0010*/ 	.short	0x0002
        /*0012*/ 	.short	0x000c
        /*0014*/ 	.byte	0x00, 0xf0, 0x11, 0x00


	//----- nvinfo : EIATTR_KPARAM_INFO
	.align		4
.L_44:
        /*0018*/ 	.byte	0x04, 0x17
        /*001a*/ 	.short	(.L_46 - .L_45)
.L_45:
        /*001c*/ 	.word	0x00000000
        /*0020*/ 	.short	0x0001
        /*0022*/ 	.short	0x0008
        /*0024*/ 	.byte	0x00, 0xf0, 0x11, 0x00


	//----- nvinfo : EIATTR_KPARAM_INFO
	.align		4
.L_46:
        /*0028*/ 	.byte	0x04, 0x17
        /*002a*/ 	.short	(.L_48 - .L_47)
.L_47:
        /*002c*/ 	.word	0x00000000
        /*0030*/ 	.short	0x0000
        /*0032*/ 	.short	0x0000
        /*0034*/ 	.byte	0x00, 0xf5, 0x21, 0x00


	//----- nvinfo : EIATTR_SPARSE_MMA_MASK
	.align		4
.L_48:
        /*0038*/ 	.byte	0x03, 0x50
        /*003a*/ 	.short	0x0000


	//----- nvinfo : EIATTR_MAXREG_COUNT
	.align		4
        /*003c*/ 	.byte	0x03, 0x1b
        /*003e*/ 	.short	0x00ff


	//----- nvinfo : EIATTR_MERCURY_ISA_VERSION
	.align		4
        /*0040*/ 	.byte	0x03, 0x5f
        /*0042*/ 	.short	0x0101


	//----- nvinfo : EIATTR_VRC_CTA_INIT_COUNT
	.align		4
        /*0044*/ 	.byte	0x02, 0x4a
	.zero		1
	.zero		1


	//----- nvinfo : EIATTR_EXIT_INSTR_OFFSETS
	.align		4
        /*0048*/ 	.byte	0x04, 0x1c
        /*004a*/ 	.short	(.L_50 - .L_49)


	//   ....[0]....
.L_49:
        /*004c*/ 	.word	0x00000070


	//   ....[1]....
        /*0050*/ 	.word	0x000000c0


	//   ....[2]....
        /*0054*/ 	.word	0x00000110


	//----- nvinfo : EIATTR_CBANK_PARAM_SIZE
	.align		4
.L_50:
        /*0058*/ 	.byte	0x03, 0x19
        /*005a*/ 	.short	0x0010


	//----- nvinfo : EIATTR_PARAM_CBANK
	.align		4
        /*005c*/ 	.byte	0x04, 0x0a
        /*005e*/ 	.short	(.L_52 - .L_51)
	.align		4
.L_51:
        /*0060*/ 	.word	index@(.nv.constant0._Z12filtroKernelPfii)
        /*0064*/ 	.short	0x0380
        /*0066*/ 	.short	0x0010


	//----- nvinfo : EIATTR_SW_WAR
	.align		4
.L_52:
        /*0068*/ 	.byte	0x04, 0x36
        /*006a*/ 	.short	(.L_54 - .L_53)
.L_53:
        /*006c*/ 	.word	0x00000008
.L_54:


//--------------------- .nv.info._Z9dftKernelPKfPfi --------------------------
	.section	.nv.info._Z9dftKernelPKfPfi,"",@"SHT_CUDA_INFO"
	.sectionflags	@""
	.align	4


	//----- nvinfo : EIATTR_CUDA_API_VERSION
	.align		4
        /*0000*/ 	.byte	0x04, 0x37
        /*0002*/ 	.short	(.L_56 - .L_55)
.L_55:
        /*0004*/ 	.word	0x00000082


	//----- nvinfo : EIATTR_KPARAM_INFO
	.align		4
.L_56:
        /*0008*/ 	.byte	0x04, 0x17
        /*000a*/ 	.short	(.L_58 - .L_57)
.L_57:
        /*000c*/ 	.word	0x00000000
        /*0010*/ 	.short	0x0002
        /*0012*/ 	.short	0x0010
        /*0014*/ 	.byte	0x00, 0xf0, 0x11, 0x00


	//----- nvinfo : EIATTR_KPARAM_INFO
	.align		4
.L_58:
        /*0018*/ 	.byte	0x04, 0x17
        /*001a*/ 	.short	(.L_60 - .L_59)
.L_59:
        /*001c*/ 	.word	0x00000000
        /*0020*/ 	.short	0x0001
        /*0022*/ 	.short	0x0008
        /*0024*/ 	.byte	0x00, 0xf5, 0x21, 0x00


	//----- nvinfo : EIATTR_KPARAM_INFO
	.align		4
.L_60:
        /*0028*/ 	.byte	0x04, 0x17
        /*002a*/ 	.short	(.L_62 - .L_61)
.L_61:
        /*002c*/ 	.word	0x00000000
        /*0030*/ 	.short	0x0000
        /*0032*/ 	.short	0x0000
        /*0034*/ 	.byte	0x00, 0xf5, 0x21, 0x00


	//----- nvinfo : EIATTR_SPARSE_MMA_MASK
	.align		4
.L_62:
        /*0038*/ 	.byte	0x03, 0x50
        /*003a*/ 	.short	0x0000


	//----- nvinfo : EIATTR_MAXREG_COUNT
	.align		4
        /*003c*/ 	.byte	0x03, 0x1b
        /*003e*/ 	.short	0x00ff


	//----- nvinfo : EIATTR_NUM_BARRIERS
	.align		4
        /*0040*/ 	.byte	0x02, 0x4c
        /*0042*/ 	.byte	0x01
	.zero		1


	//----- nvinfo : EIATTR_MERCURY_ISA_VERSION
	.align		4
        /*0044*/ 	.byte	0x03, 0x5f
        /*0046*/ 	.short	0x0101


	//----- nvinfo : EIATTR_VRC_CTA_INIT_COUNT
	.align		4
        /*0048*/ 	.byte	0x02, 0x4a
	.zero		1
	.zero		1


	//----- nvinfo : EIATTR_EXIT_INSTR_OFFSETS
	.align		4
        /*004c*/ 	.byte	0x04, 0x1c
        /*004e*/ 	.short	(.L_64 - .L_63)


	//   ....[0]....
.L_63:
        /*0050*/ 	.word	0x00000090


	//   ....[1]....
        /*0054*/ 	.word	0x00000a00


	//----- nvinfo : EIATTR_CRS_STACK_SIZE
	.align		4
.L_64:
        /*0058*/ 	.byte	0x04, 0x1e
        /*005a*/ 	.short	(.L_66 - .L_65)
.L_65:
        /*005c*/ 	.word	0x00000000


	//----- nvinfo : EIATTR_CBANK_PARAM_SIZE
	.align		4
.L_66:
        /*0060*/ 	.byte	0x03, 0x19
        /*0062*/ 	.short	0x0014


	//----- nvinfo : EIATTR_PARAM_CBANK
	.align		4
        /*0064*/ 	.byte	0x04, 0x0a
        /*0066*/ 	.short	(.L_68 - .L_67)
	.align		4
.L_67:
        /*0068*/ 	.word	index@(.nv.constant0._Z9dftKernelPKfPfi)
        /*006c*/ 	.short	0x0380
        /*006e*/ 	.short	0x0014


	//----- nvinfo : EIATTR_SW_WAR
	.align		4
.L_68:
        /*0070*/ 	.byte	0x04, 0x36
        /*0072*/ 	.short	(.L_70 - .L_69)
.L_69:
        /*0074*/ 	.word	0x00000008
.L_70:


//--------------------- .nv.callgraph             --------------------------
	.section	.nv.callgraph,"",@"SHT_CUDA_CALLGRAPH"
	.align	4
	.sectionentsize	8
	.align		4
        /*0000*/ 	.word	0x00000000
	.align		4
        /*0004*/ 	.word	0xffffffff
	.align		4
        /*0008*/ 	.word	0x00000000
	.align		4
        /*000c*/ 	.word	0xfffffffe
	.align		4
        /*0010*/ 	.word	0x00000000
	.align		4
        /*0014*/ 	.word	0xfffffffd
	.align		4
        /*0018*/ 	.word	0x00000000
	.align		4
        /*001c*/ 	.word	0xfffffffc


//--------------------- .nv.constant4             --------------------------
	.section	.nv.constant4,"a",@progbits
	.align	8
	.align		8
.nv.constant4:
        /*0000*/ 	.dword	__cudart_i2opi_f


//--------------------- .text._Z10idftKernelPKfPfi --------------------------
	.section	.text._Z10idftKernelPKfPfi,"ax",@progbits
	.align	128
        .global         _Z10idftKernelPKfPfi
        .type           _Z10idftKernelPKfPfi,@function
        .size           _Z10idftKernelPKfPfi,(.L_x_47 - _Z10idftKernelPKfPfi)
        .other          _Z10idftKernelPKfPfi,@"STO_CUDA_ENTRY STV_DEFAULT"
_Z10idftKernelPKfPfi:
.text._Z10idftKernelPKfPfi:
[----:B------:R-:W0:Y:S01]  /*0000*/  LDC R1, c[0x0][0x37c] ;  /* 0x0000df00ff017b82 */ /* 0x000e220000000800 */
[----:B------:R-:W1:Y:S07]  /*0010*/  S2R R3, SR_TID.X ;  /* 0x0000000000037919 */ /* 0x000e6e0000002100 */
[----:B------:R-:W2:Y:S01]  /*0020*/  S2UR UR6, SR_CTAID.X ;  /* 0x00000000000679c3 */ /* 0x000ea20000002500 */
[----:B------:R-:W2:Y:S01]  /*0030*/  LDCU UR7, c[0x0][0x360] ;  /* 0x00006c00ff0777ac */ /* 0x000ea20008000800 */
[----:B0-----:R-:W-:Y:S01]  /*0040*/  VIADD R1, R1, 0xffffffe0 ;  /* 0xffffffe001017836 */ /* 0x001fe20000000000 */
[----:B------:R-:W0:Y:S01]  /*0050*/  LDCU UR12, c[0x0][0x390] ;  /* 0x00007200ff0c77ac */ /* 0x000e220008000800 */
[----:B--2---:R-:W-:-:S06]  /*0060*/  UIMAD UR6, UR6, UR7, URZ ;  /* 0x00000007060672a4 */ /* 0x004fcc000f8e02ff */
[----:B-1----:R-:W-:-:S05]  /*0070*/  VIADD R2, R3, UR6 ;  /* 0x0000000603027c36 */ /* 0x002fca0008000000 */
[----:B0-----:R-:W-:-:S13]  /*0080*/  ISETP.GE.AND P0, PT, R2, UR12, PT ;  /* 0x0000000c02007c0c */ /* 0x001fda000bf06270 */
[----:B------:R-:W-:Y:S05]  /*0090*/  @P0 EXIT ;  /* 0x000000000000094d */ /* 0x000fea0003800000 */
[----:B------:R-:W-:Y:S01]  /*00a0*/  ISETP.GE.AND P0, PT, R3, UR12, PT ;  /* 0x0000000c03007c0c */ /* 0x000fe2000bf06270 */
[----:B------:R-:W0:Y:S01]  /*00b0*/  LDCU.64 UR8, c[0x0][0x358] ;  /* 0x00006b00ff0877ac */ /* 0x000e220008000a00 */
[----:B------:R-:W-:-:S11]  /*00c0*/  IMAD.MOV.U32 R4, RZ, RZ, RZ ;  /* 0x000000ffff047224 */ /* 0x000fd600078e00ff */
[----:B------:R-:W-:Y:S05]  /*00d0*/  @P0 BRA `(.L_x_0) ;  /* 0x00000008003c0947 */ /* 0x000fea0003800000 */
[----:B------:R-:W1:Y:S01]  /*00e0*/  S2UR UR5, SR_CgaCtaId ;  /* 0x00000000000579c3 */ /* 0x000e620000008800 */
[----:B------:R2:W3:Y:S01]  /*00f0*/  I2F.F64 R8, R2 ;  /* 0x0000000200087312 */ /* 0x0004e20000201c00 */
[----:B------:R-:W-:Y:S01]  /*0100*/  UMOV UR4, 0x400 ;  /* 0x0000040000047882 */ /* 0x000fe20000000000 */
[----:B------:R-:W-:-:S06]  /*0110*/  IMAD.MOV.U32 R4, RZ, RZ, RZ ;  /* 0x000000ffff047224 */ /* 0x000fcc00078e00ff */
[----:B------:R-:W4:Y:S01]  /*0120*/  I2F.F64.U32 R22, UR12 ;  /* 0x0000000c00167d12 */ /* 0x000f220008201800 */
[----:B-1----:R-:W-:-:S06]  /*0130*/  ULEA UR4, UR5, UR4, 0x18 ;  /* 0x0000000405047291 */ /* 0x002fcc000f8ec0ff */
[----:B--234-:R-:W-:-:S07]  /*0140*/  LEA R5, R3, UR4, 0x2 ;  /* 0x0000000403057c11 */ /* 0x01cfce000f8e10ff */
.L_x_9:
[----:B0-----:R-:W1:Y:S02]  /*0150*/  LDC.64 R10, c[0x0][0x380] ;  /* 0x0000e000ff0a7b82 */ /* 0x001e640000000a00 */
[----:B-1----:R-:W-:-:S06]  /*0160*/  IMAD.WIDE R10, R3, 0x4, R10 ;  /* 0x00000004030a7825 */ /* 0x002fcc00078e020a */
[----:B0-----:R-:W2:Y:S01]  /*0170*/  LDG.E R10, desc[UR8][R10.64] ;  /* 0x000000080a0a7981 */ /* 0x001ea2000c1e1900 */
[----:B------:R-:W-:Y:S05]  /*0180*/  WARPSYNC.ALL ;  /* 0x0000000000007948 */ /* 0x000fea0003800000 */
[----:B------:R-:W-:Y:S01]  /*0190*/  BSSY.RECONVERGENT B0, `(.L_x_1) ;  /* 0x000007e000007945 */ /* 0x000fe20003800200 */
[----:B------:R-:W-:Y:S01]  /*01a0*/  IMAD.MOV.U32 R6, RZ, RZ, RZ ;  /* 0x000000ffff067224 */ /* 0x000fe200078e00ff */
[----:B--2---:R0:W-:Y:S01]  /*01b0*/  STS [R5], R10 ;  /* 0x0000000a05007388 */ /* 0x0041e20000000800 */
[----:B------:R-:W-:Y:S06]  /*01c0*/  BAR.SYNC.DEFER_BLOCKING 0x0 ;  /* 0x0000000000007b1d */ /* 0x000fec0000010000 */
.L_x_8:
[----:B------:R-:W1:Y:S01]  /*01d0*/  LDCU UR4, c[0x0][0x390] ;  /* 0x00007200ff0477ac */ /* 0x000e620008000800 */
[----:B------:R-:W-:-:S05]  /*01e0*/  VIADD R0, R6, UR6 ;  /* 0x0000000606007c36 */ /* 0x000fca0008000000 */
[----:B-1----:R-:W-:-:S13]  /*01f0*/  ISETP.GE.U32.AND P0, PT, R0, UR4, PT ;  /* 0x0000000400007c0c */ /* 0x002fda000bf06070 */
[----:B------:R-:W-:Y:S05]  /*0200*/  @P0 BRA `(.L_x_2) ;  /* 0x0000000400d80947 */ /* 0x000fea0003800000 */
[----:B------:R-:W1:Y:S01]  /*0210*/  MUFU.RCP64H R13, R23 ;  /* 0x00000017000d7308 */ /* 0x000e620000001800 */
[----:B------:R-:W-:Y:S01]  /*0220*/  IMAD.MOV.U32 R12, RZ, RZ, 0x1 ;  /* 0x00000001ff0c7424 */ /* 0x000fe200078e00ff */
[----:B------:R-:W-:Y:S01]  /*0230*/  UMOV UR4, 0x54442d18 ;  /* 0x54442d1800047882 */ /* 0x000fe20000000000 */
[----:B------:R-:W-:Y:S01]  /*0240*/  UMOV UR5, 0x401921fb ;  /* 0x401921fb00057882 */ /* 0x000fe20000000000 */
[----:B------:R-:W-:Y:S04]  /*0250*/  BSSY.RECONVERGENT B1, `(.L_x_3) ;  /* 0x0000014000017945 */ /* 0x000fe80003800200 */
[----:B0-----:R-:W0:Y:S01]  /*0260*/  I2F.F64.U32 R10, R0 ;  /* 0x00000000000a7312 */ /* 0x001e220000201800 */
[----:B-1----:R-:W-:Y:S02]  /*0270*/  DFMA R14, -R22, R12, 1 ;  /* 0x3ff00000160e742b */ /* 0x002fe4000000010c */
[----:B0-----:R-:W-:-:S06]  /*0280*/  DMUL R10, R10, UR4 ;  /* 0x000000040a0a7c28 */ /* 0x001fcc0008000000 */
[----:B------:R-:W-:-:S08]  /*0290*/  DFMA R14, R14, R14, R14 ;  /* 0x0000000e0e0e722b */ /* 0x000fd0000000000e */
[----:B------:R-:W-:Y:S02]  /*02a0*/  DFMA R14, R12, R14, R12 ;  /* 0x0000000e0c0e722b */ /* 0x000fe4000000000c */
[----:B------:R-:W-:-:S06]  /*02b0*/  DMUL R12, R8, R10 ;  /* 0x0000000a080c7228 */ /* 0x000fcc0000000000 */
[----:B------:R-:W-:-:S04]  /*02c0*/  DFMA R16, -R22, R14, 1 ;  /* 0x3ff000001610742b */ /* 0x000fc8000000010e */
[----:B------:R-:W-:-:S04]  /*02d0*/  FSETP.GEU.AND P1, PT, |R13|, 6.5827683646048100446e-37, PT ;  /* 0x036000000d00780b */ /* 0x000fc80003f2e200 */
[----:B------:R-:W-:-:S08]  /*02e0*/  DFMA R16, R14, R16, R14 ;  /* 0x000000100e10722b */ /* 0x000fd0000000000e */
[----:B------:R-:W-:-:S08]  /*02f0*/  DMUL R10, R12, R16 ;  /* 0x000000100c0a7228 */ /* 0x000fd00000000000 */
[----:B------:R-:W-:-:S08]  /*0300*/  DFMA R14, -R22, R10, R12 ;  /* 0x0000000a160e722b */ /* 0x000fd0000000010c */
[----:B------:R-:W-:-:S10]  /*0310*/  DFMA R10, R16, R14, R10 ;  /* 0x0000000e100a722b */ /* 0x000fd4000000000a */
[----:B------:R-:W-:-:S05]  /*0320*/  FFMA R0, RZ, R23, R11 ;  /* 0x00000017ff007223 */ /* 0x000fca000000000b */
[----:B------:R-:W-:-:S13]  /*0330*/  FSETP.GT.AND P0, PT, |R0|, 1.469367938527859385e-39, PT ;  /* 0x001000000000780b */ /* 0x000fda0003f04200 */
[----:B------:R-:W-:Y:S05]  /*0340*/  @P0 BRA P1, `(.L_x_4) ;  /* 0x0000000000100947 */ /* 0x000fea0000800000 */
[----:B------:R-:W-:-:S07]  /*0350*/  MOV R0, 0x370 ;  /* 0x0000037000007802 */ /* 0x000fce0000000f00 */
[----:B------:R-:W-:Y:S05]  /*0360*/  CALL.REL.NOINC `($__internal_0_$__cuda_sm20_div_rn_f64_full) ;  /* 0x0000000400e07944 */ /* 0x000fea0003c00000 */
[----:B------:R-:W-:Y:S02]  /*0370*/  IMAD.MOV.U32 R10, RZ, RZ, R16 ;  /* 0x000000ffff0a7224 */ /* 0x000fe400078e0010 */
[----:B------:R-:W-:-:S07]  /*0380*/  IMAD.MOV.U32 R11, RZ, RZ, R17 ;  /* 0x000000ffff0b7224 */ /* 0x000fce00078e0011 */
.L_x_4:
[----:B------:R-:W-:Y:S05]  /*0390*/  BSYNC.RECONVERGENT B1 ;  /* 0x0000000000017941 */ /* 0x000fea0003800200 */
.L_x_3:
[----:B------:R-:W0:Y:S01]  /*03a0*/  S2UR UR5, SR_CgaCtaId ;  /* 0x00000000000579c3 */ /* 0x000e220000008800 */
[----:B------:R-:W-:Y:S01]  /*03b0*/  UMOV UR4, 0x400 ;  /* 0x0000040000047882 */ /* 0x000fe20000000000 */
[----:B------:R-:W1:Y:S01]  /*03c0*/  F2F.F32.F64 R17, R10 ;  /* 0x0000000a00117310 */ /* 0x000e620000301000 */
[----:B------:R-:W-:Y:S01]  /*03d0*/  BSSY.RECONVERGENT B1, `(.L_x_5) ;  /* 0x0000043000017945 */ /* 0x000fe20003800200 */
[C---:B-1----:R-:W-:Y:S01]  /*03e0*/  FMUL R0, R17.reuse, 0.63661974668502807617 ;  /* 0x3f22f98311007820 */ /* 0x042fe20000400000 */
[----:B------:R-:W-:-:S05]  /*03f0*/  FSETP.GE.AND P0, PT, |R17|, 105615, PT ;  /* 0x47ce47801100780b */ /* 0x000fca0003f06200 */
[----:B------:R-:W1:Y:S01]  /*0400*/  F2I.NTZ R0, R0 ;  /* 0x0000000000007305 */ /* 0x000e620000203100 */
[----:B0-----:R-:W-:-:S06]  /*0410*/  ULEA UR4, UR5, UR4, 0x18 ;  /* 0x0000000405047291 */ /* 0x001fcc000f8ec0ff */
[----:B------:R-:W-:-:S06]  /*0420*/  LEA R13, R6, UR4, 0x2 ;  /* 0x00000004060d7c11 */ /* 0x000fcc000f8e10ff */
[----:B------:R-:W0:Y:S01]  /*0430*/  LDS R13, [R13] ;  /* 0x000000000d0d7984 */ /* 0x000e220000000800 */
[----:B-1----:R-:W-:-:S05]  /*0440*/  I2FP.F32.S32 R12, R0 ;  /* 0x00000000000c7245 */ /* 0x002fca0000201400 */
[----:B------:R-:W-:-:S04]  /*0450*/  FFMA R7, R12, -1.5707962512969970703, R17 ;  /* 0xbfc90fda0c077823 */ /* 0x000fc80000000011 */
[----:B------:R-:W-:-:S04]  /*0460*/  FFMA R7, R12, -7.5497894158615963534e-08, R7 ;  /* 0xb3a221680c077823 */ /* 0x000fc80000000007 */
[----:B------:R-:W-:Y:S01]  /*0470*/  FFMA R7, R12, -5.3903029534742383927e-15, R7 ;  /* 0xa7c234c50c077823 */ /* 0x000fe20000000007 */
[----:B------:R-:W-:Y:S06]  /*0480*/  @!P0 BRA `(.L_x_6) ;  /* 0x0000000000dc8947 */ /* 0x000fec0003800000 */
[----:B------:R-:W-:-:S13]  /*0490*/  FSETP.NEU.AND P0, PT, |R17|, +INF , PT ;  /* 0x7f8000001100780b */ /* 0x000fda0003f0d200 */
[----:B------:R-:W-:Y:S01]  /*04a0*/  @!P0 FMUL R7, RZ, R17 ;  /* 0x00000011ff078220 */ /* 0x000fe20000400000 */
[----:B------:R-:W-:Y:S01]  /*04b0*/  @!P0 IMAD.MOV.U32 R0, RZ, RZ, RZ ;  /* 0x000000ffff008224 */ /* 0x000fe200078e00ff */
[----:B------:R-:W-:Y:S06]  /*04c0*/  @!P0 BRA `(.L_x_6) ;  /* 0x0000000000cc8947 */ /* 0x000fec0003800000 */
[----:B------:R-:W-:Y:S01]  /*04d0*/  IMAD.SHL.U32 R7, R17, 0x100, RZ ;  /* 0x0000010011077824 */ /* 0x000fe200078e00ff */
[----:B------:R-:W1:Y:S01]  /*04e0*/  LDCU.64 UR10, c[0x4][URZ] ;  /* 0x01000000ff0a77ac */ /* 0x000e620008000a00 */
[----:B------:R-:W-:Y:S02]  /*04f0*/  IMAD.MOV.U32 R12, RZ, RZ, RZ ;  /* 0x000000ffff0c7224 */ /* 0x000fe400078e00ff */
[----:B------:R-:W-:Y:S01]  /*0500*/  IMAD.MOV.U32 R0, RZ, RZ, R1 ;  /* 0x000000ffff007224 */ /* 0x000fe200078e0001 */
[----:B------:R-:W-:Y:S01]  /*0510*/  LOP3.LUT R19, R7, 0x80000000, RZ, 0xfc, !PT ;  /* 0x8000000007137812 */ /* 0x000fe200078efcff */
[----:B------:R-:W-:Y:S01]  /*0520*/  UMOV UR5, URZ ;  /* 0x000000ff00057c82 */ /* 0x000fe20008000000 */
[----:B------:R-:W-:-:S05]  /*0530*/  UMOV UR4, URZ ;  /* 0x000000ff00047c82 */ /* 0x000fca0008000000 */
.L_x_7:
[----:B-1----:R-:W-:Y:S02]  /*0540*/  IMAD.U32 R14, RZ, RZ, UR10 ;  /* 0x0000000aff0e7e24 */ /* 0x002fe4000f8e00ff */
[----:B------:R-:W-:-:S05]  /*0550*/  IMAD.U32 R15, RZ, RZ, UR11 ;  /* 0x0000000bff0f7e24 */ /* 0x000fca000f8e00ff */
[----:B------:R-:W2:Y:S01]  /*0560*/  LDG.E.CONSTANT R10, desc[UR8][R14.64] ;  /* 0x000000080e0a7981 */ /* 0x000ea2000c1e9900 */
[----:B------:R-:W-:Y:S02]  /*0570*/  UIADD3 UR10, UP0, UPT, UR10, 0x4, URZ ;  /* 0x000000040a0a7890 */ /* 0x000fe4000ff1e0ff */
[----:B------:R-:W-:Y:S02]  /*0580*/  UIADD3 UR4, UPT, UPT, UR4, 0x1, URZ ;  /* 0x0000000104047890 */ /* 0x000fe4000fffe0ff */
[----:B------:R-:W-:Y:S02]  /*0590*/  UIADD3.X UR11, UPT, UPT, URZ, UR11, URZ, UP0, !UPT ;  /* 0x0000000bff0b7290 */ /* 0x000fe400087fe4ff */
[----:B------:R-:W-:Y:S01]  /*05a0*/  UISETP.NE.AND UP0, UPT, UR4, 0x6, UPT ;  /* 0x000000060400788c */ /* 0x000fe2000bf05270 */
[----:B--2---:R-:W-:-:S03]  /*05b0*/  IMAD.WIDE.U32 R10, R10, R19, RZ ;  /* 0x000000130a0a7225 */ /* 0x004fc600078e00ff */
[----:B------:R-:W-:-:S04]  /*05c0*/  IADD3 R7, P0, PT, R10, R12, RZ ;  /* 0x0000000c0a077210 */ /* 0x000fc80007f1e0ff */
[----:B------:R-:W-:Y:S01]  /*05d0*/  IADD3.X R12, PT, PT, R11, UR5, RZ, P0, !PT ;  /* 0x000000050b0c7c10 */ /* 0x000fe200087fe4ff */
[----:B------:R1:W-:Y:S02]  /*05e0*/  STL [R0], R7 ;  /* 0x0000000700007387 */ /* 0x0003e40000100800 */
[----:B-1----:R-:W-:Y:S01]  /*05f0*/  VIADD R0, R0, 0x4 ;  /* 0x0000000400007836 */ /* 0x002fe20000000000 */
[----:B------:R-:W-:Y:S06]  /*0600*/  BRA.U UP0, `(.L_x_7) ;  /* 0xfffffffd00cc7547 */ /* 0x000fec000b83ffff */
[----:B------:R-:W-:Y:S01]  /*0610*/  SHF.R.U32.HI R11, RZ, 0x17, R17 ;  /* 0x00000017ff0b7819 */ /* 0x000fe20000011611 */
[----:B------:R1:W-:Y:S03]  /*0620*/  STL [R1+0x18], R12 ;  /* 0x0000180c01007387 */ /* 0x0003e60000100800 */
[C---:B------:R-:W-:Y:S02]  /*0630*/  LOP3.LUT R0, R11.reuse, 0xe0, RZ, 0xc0, !PT ;  /* 0x000000e00b007812 */ /* 0x040fe400078ec0ff */
[----:B------:R-:W-:-:S03]  /*0640*/  LOP3.LUT P0, RZ, R11, 0x1f, RZ, 0xc0, !PT ;  /* 0x0000001f0bff7812 */ /* 0x000fc6000780c0ff */
[----:B------:R-:W-:-:S05]  /*0650*/  VIADD R0, R0, 0xffffff80 ;  /* 0xffffff8000007836 */ /* 0x000fca0000000000 */
[----:B------:R-:W-:-:S05]  /*0660*/  SHF.R.U32.HI R0, RZ, 0x5, R0 ;  /* 0x00000005ff007819 */ /* 0x000fca0000011600 */
[----:B------:R-:W-:-:S05]  /*0670*/  IMAD R16, R0, -0x4, R1 ;  /* 0xfffffffc00107824 */ /* 0x000fca00078e0201 */
[----:B------:R-:W2:Y:S04]  /*0680*/  LDL R0, [R16+0x18] ;  /* 0x0000180010007983 */ /* 0x000ea80000100800 */
[----:B------:R-:W2:Y:S04]  /*0690*/  LDL R7, [R16+0x14] ;  /* 0x0000140010077983 */ /* 0x000ea80000100800 */
[----:B------:R-:W3:Y:S01]  /*06a0*/  @P0 LDL R10, [R16+0x10] ;  /* 0x00001000100a0983 */ /* 0x000ee20000100800 */
[----:B------:R-:W-:Y:S01]  /*06b0*/  LOP3.LUT R11, R11, 0x1f, RZ, 0xc0, !PT ;  /* 0x0000001f0b0b7812 */ /* 0x000fe200078ec0ff */
[----:B------:R-:W-:Y:S01]  /*06c0*/  UMOV UR4, 0x54442d19 ;  /* 0x54442d1900047882 */ /* 0x000fe20000000000 */
[----:B------:R-:W-:-:S02]  /*06d0*/  UMOV UR5, 0x3bf921fb ;  /* 0x3bf921fb00057882 */ /* 0x000fc40000000000 */
[-C--:B--2---:R-:W-:Y:S02]  /*06e0*/  @P0 SHF.L.W.U32.HI R0, R7, R11.reuse, R0 ;  /* 0x0000000b07000219 */ /* 0x084fe40000010e00 */
[----:B---3--:R-:W-:Y:S02]  /*06f0*/  @P0 SHF.L.W.U32.HI R7, R10, R11, R7 ;  /* 0x0000000b0a070219 */ /* 0x008fe40000010e07 */
[----:B------:R-:W-:Y:S02]  /*0700*/  ISETP.GE.AND P0, PT, R17, RZ, PT ;  /* 0x000000ff1100720c */ /* 0x000fe40003f06270 */
[C---:B------:R-:W-:Y:S01]  /*0710*/  SHF.L.W.U32.HI R10, R7.reuse, 0x2, R0 ;  /* 0x00000002070a7819 */ /* 0x040fe20000010e00 */
[----:B------:R-:W-:-:S03]  /*0720*/  IMAD.SHL.U32 R7, R7, 0x4, RZ ;  /* 0x0000000407077824 */ /* 0x000fc600078e00ff */
[----:B------:R-:W-:Y:S02]  /*0730*/  SHF.R.S32.HI R11, RZ, 0x1f, R10 ;  /* 0x0000001fff0b7819 */ /* 0x000fe4000001140a */
[----:B------:R-:W-:Y:S02]  /*0740*/  LOP3.LUT R17, R10, R17, RZ, 0x3c, !PT ;  /* 0x000000110a117212 */ /* 0x000fe400078e3cff */
[C---:B------:R-:W-:Y:S02]  /*0750*/  LOP3.LUT R14, R11.reuse, R7, RZ, 0x3c, !PT ;  /* 0x000000070b0e7212 */ /* 0x040fe400078e3cff */
[----:B------:R-:W-:Y:S02]  /*0760*/  LOP3.LUT R15, R11, R10, RZ, 0x3c, !PT ;  /* 0x0000000a0b0f7212 */ /* 0x000fe400078e3cff */
[----:B------:R-:W-:Y:S02]  /*0770*/  SHF.R.U32.HI R7, RZ, 0x1e, R0 ;  /* 0x0000001eff077819 */ /* 0x000fe40000011600 */
[----:B------:R-:W-:-:S02]  /*0780*/  ISETP.GE.AND P1, PT, R17, RZ, PT ;  /* 0x000000ff1100720c */ /* 0x000fc40003f26270 */
[----:B------:R-:W2:Y:S01]  /*0790*/  I2F.F64.S64 R14, R14 ;  /* 0x0000000e000e7312 */ /* 0x000ea20000301c00 */
[----:B------:R-:W-:-:S05]  /*07a0*/  LEA.HI R0, R10, R7, RZ, 0x1 ;  /* 0x000000070a007211 */ /* 0x000fca00078f08ff */
[----:B------:R-:W-:-:S04]  /*07b0*/  IMAD.MOV R7, RZ, RZ, -R0 ;  /* 0x000000ffff077224 */ /* 0x000fc800078e0a00 */
[----:B------:R-:W-:Y:S01]  /*07c0*/  @!P0 IMAD.MOV.U32 R0, RZ, RZ, R7 ;  /* 0x000000ffff008224 */ /* 0x000fe200078e0007 */
[----:B--2---:R-:W-:-:S10]  /*07d0*/  DMUL R18, R14, UR4 ;  /* 0x000000040e127c28 */ /* 0x004fd40008000000 */
[----:B------:R-:W2:Y:S02]  /*07e0*/  F2F.F32.F64 R18, R18 ;  /* 0x0000001200127310 */ /* 0x000ea40000301000 */
[----:B-12---:R-:W-:-:S07]  /*07f0*/  FSEL R7, -R18, R18, !P1 ;  /* 0x0000001212077208 */ /* 0x006fce0004800100 */
.L_x_6:
[----:B------:R-:W-:Y:S05]  /*0800*/  BSYNC.RECONVERGENT B1 ;  /* 0x0000000000017941 */ /* 0x000fea0003800200 */
.L_x_5:
[C---:B------:R-:W-:Y:S01]  /*0810*/  LOP3.LUT R12, R0.reuse, 0x1, RZ, 0xc0, !PT ;  /* 0x00000001000c7812 */ /* 0x040fe200078ec0ff */
[----:B------:R-:W-:Y:S02]  /*0820*/  IMAD.MOV.U32 R10, RZ, RZ, 0x37cbac00 ;  /* 0x37cbac00ff0a7424 */ /* 0x000fe400078e00ff */
[----:B------:R-:W-:Y:S01]  /*0830*/  FMUL R11, R7, R7 ;  /* 0x00000007070b7220 */ /* 0x000fe20000400000 */
[----:B------:R-:W-:Y:S01]  /*0840*/  VIADD R0, R0, 0x1 ;  /* 0x0000000100007836 */ /* 0x000fe20000000000 */
[----:B------:R-:W-:Y:S01]  /*0850*/  ISETP.NE.U32.AND P0, PT, R12, 0x1, PT ;  /* 0x000000010c00780c */ /* 0x000fe20003f05070 */
[----:B------:R-:W-:Y:S02]  /*0860*/  IMAD.MOV.U32 R12, RZ, RZ, 0x3c0885e4 ;  /* 0x3c0885e4ff0c7424 */ /* 0x000fe400078e00ff */
[----:B------:R-:W-:Y:S01]  /*0870*/  FFMA R10, R11, R10, -0.0013887860113754868507 ;  /* 0xbab607ed0b0a7423 */ /* 0x000fe2000000000a */
[----:B------:R-:W-:Y:S01]  /*0880*/  IMAD.MOV.U32 R15, RZ, RZ, 0x3e2aaaa8 ;  /* 0x3e2aaaa8ff0f7424 */ /* 0x000fe200078e00ff */
[----:B------:R-:W-:Y:S01]  /*0890*/  LOP3.LUT P1, RZ, R0, 0x2, RZ, 0xc0, !PT ;  /* 0x0000000200ff7812 */ /* 0x000fe2000782c0ff */
[----:B------:R-:W-:Y:S01]  /*08a0*/  VIADD R6, R6, 0x1 ;  /* 0x0000000106067836 */ /* 0x000fe20000000000 */
[----:B------:R-:W-:-:S02]  /*08b0*/  FSEL R12, R12, 0.041666727513074874878, !P0 ;  /* 0x3d2aaabb0c0c7808 */ /* 0x000fc40004000000 */
[----:B------:R-:W-:Y:S02]  /*08c0*/  FSEL R10, R10, -0.00019574658654164522886, P0 ;  /* 0xb94d41530a0a7808 */ /* 0x000fe40000000000 */
[----:B------:R-:W-:Y:S02]  /*08d0*/  FSEL R0, R7, 1, !P0 ;  /* 0x3f80000007007808 */ /* 0x000fe40004000000 */
[----:B------:R-:W-:Y:S01]  /*08e0*/  FSEL R15, -R15, -0.4999999701976776123, !P0 ;  /* 0xbeffffff0f0f7808 */ /* 0x000fe20004000100 */
[C---:B------:R-:W-:Y:S01]  /*08f0*/  FFMA R10, R11.reuse, R10, R12 ;  /* 0x0000000a0b0a7223 */ /* 0x040fe2000000000c */
[----:B------:R-:W-:Y:S01]  /*0900*/  ISETP.NE.AND P0, PT, R6, UR7, PT ;  /* 0x0000000706007c0c */ /* 0x000fe2000bf05270 */
[C---:B------:R-:W-:Y:S02]  /*0910*/  FFMA R7, R11.reuse, R0, RZ ;  /* 0x000000000b077223 */ /* 0x040fe400000000ff */
[----:B------:R-:W-:-:S04]  /*0920*/  FFMA R10, R11, R10, R15 ;  /* 0x0000000a0b0a7223 */ /* 0x000fc8000000000f */
[----:B------:R-:W-:-:S04]  /*0930*/  FFMA R0, R7, R10, R0 ;  /* 0x0000000a07007223 */ /* 0x000fc80000000000 */
[----:B------:R-:W-:-:S04]  /*0940*/  @P1 FADD R0, RZ, -R0 ;  /* 0x80000000ff001221 */ /* 0x000fc80000000000 */
[----:B0-----:R-:W-:Y:S01]  /*0950*/  FFMA R4, R13, R0, R4 ;  /* 0x000000000d047223 */ /* 0x001fe20000000004 */
[----:B------:R-:W-:Y:S06]  /*0960*/  @P0 BRA `(.L_x_8) ;  /* 0xfffffff800180947 */ /* 0x000fec000383ffff */
.L_x_2:
[----:B------:R-:W-:Y:S05]  /*0970*/  BSYNC.RECONVERGENT B0 ;  /* 0x0000000000007941 */ /* 0x000fea0003800200 */
.L_x_1:
[----:B------:R-:W1:Y:S01]  /*0980*/  LDCU UR12, c[0x0][0x390] ;  /* 0x00007200ff0c77ac */ /* 0x000e620008000800 */
[----:B------:R-:W-:Y:S01]  /*0990*/  VIADD R3, R3, UR7 ;  /* 0x0000000703037c36 */ /* 0x000fe20008000000 */
[----:B------:R-:W-:Y:S04]  /*09a0*/  BAR.SYNC.DEFER_BLOCKING 0x0 ;  /* 0x0000000000007b1d */ /* 0x000fe80000010000 */
[----:B-1----:R-:W-:-:S13]  /*09b0*/  ISETP.GE.AND P0, PT, R3, UR12, PT ;  /* 0x0000000c03007c0c */ /* 0x002fda000bf06270 */
[----:B------:R-:W-:Y:S05]  /*09c0*/  @!P0 BRA `(.L_x_9) ;  /* 0xfffffff400e08947 */ /* 0x000fea000383ffff */
.L_x_0:
[----:B------:R-:W-:Y:S01]  /*09d0*/  I2FP.F32.S32 R0, UR12 ;  /* 0x0000000c00007c45 */ /* 0x000fe20008201400 */
[----:B------:R-:W-:Y:S03]  /*09e0*/  BSSY.RECONVERGENT B0, `(.L_x_10) ;  /* 0x000000c000007945 */ /* 0x000fe60003800200 */
[----:B------:R-:W1:Y:S08]  /*09f0*/  MUFU.RCP R3, R0 ;  /* 0x0000000000037308 */ /* 0x000e700000001000 */
[----:B------:R-:W2:Y:S01]  /*0a00*/  FCHK P0, R4, R0 ;  /* 0x0000000004007302 */ /* 0x000ea20000000000 */
[----:B-1----:R-:W-:-:S04]  /*0a10*/  FFMA R6, -R0, R3, 1 ;  /* 0x3f80000000067423 */ /* 0x002fc80000000103 */
[----:B------:R-:W-:-:S04]  /*0a20*/  FFMA R3, R3, R6, R3 ;  /* 0x0000000603037223 */ /* 0x000fc80000000003 */
[----:B0-----:R-:W-:-:S04]  /*0a30*/  FFMA R5, R3, R4, RZ ;  /* 0x0000000403057223 */ /* 0x001fc800000000ff */
[----:B------:R-:W-:-:S04]  /*0a40*/  FFMA R6, -R0, R5, R4 ;  /* 0x0000000500067223 */ /* 0x000fc80000000104 */
[----:B------:R-:W-:Y:S01]  /*0a50*/  FFMA R7, R3, R6, R5 ;  /* 0x0000000603077223 */ /* 0x000fe20000000005 */
[----:B--2---:R-:W-:Y:S06]  /*0a60*/  @!P0 BRA `(.L_x_11) ;  /* 0x00000000000c8947 */ /* 0x004fec0003800000 */
[----:B------:R-:W-:-:S07]  /*0a70*/  MOV R6, 0xa90 ;  /* 0x00000a9000067802 */ /* 0x000fce0000000f00 */
[----:B------:R-:W-:Y:S05]  /*0a80*/  CALL.REL.NOINC `($__internal_1_$__cuda_sm3x_div_rn_noftz_f32_slowpath) ;  /* 0x0000000400847944 */ /* 0x000fea0003c00000 */
[----:B------:R-:W-:-:S07]  /*0a90*/  IMAD.MOV.U32 R7, RZ, RZ, R0 ;  /* 0x000000ffff077224 */ /* 0x000fce00078e0000 */
.L_x_11:
[----:B------:R-:W-:Y:S05]  /*0aa0*/  BSYNC.RECONVERGENT B0 ;  /* 0x0000000000007941 */ /* 0x000fea0003800200 */
.L_x_10:
[----:B------:R-:W0:Y:S02]  /*0ab0*/  LDC.64 R4, c[0x0][0x388] ;  /* 0x0000e200ff047b82 */ /* 0x000e240000000a00 */
[----:B0-----:R-:W-:-:S05]  /*0ac0*/  IMAD.WIDE R2, R2, 0x4, R4 ;  /* 0x0000000402027825 */ /* 0x001fca00078e0204 */
[----:B------:R-:W-:Y:S01]  /*0ad0*/  STG.E desc[UR8][R2.64], R7 ;  /* 0x0000000702007986 */ /* 0x000fe2000c101908 */
[----:B------:R-:W-:Y:S05]  /*0ae0*/  EXIT ;  /* 0x000000000000794d */ /* 0x000fea0003800000 */
        .weak           $__internal_0_$__cuda_sm20_div_rn_f64_full
        .type           $__internal_0_$__cuda_sm20_div_rn_f64_full,@function
        .size           $__internal_0_$__cuda_sm20_div_rn_f64_full,($__internal_1_$__cuda_sm3x_div_rn_noftz_f32_slowpath - $__internal_0_$__cuda_sm20_div_rn_f64_full)
$__internal_0_$__cuda_sm20_div_rn_f64_full:
[C---:B------:R-:W-:Y:S01]  /*0af0*/  FSETP.GEU.AND P0, PT, |R23|.reuse, 1.469367938527859385e-39, PT ;  /* 0x001000001700780b */ /* 0x040fe20003f0e200 */
[----:B------:R-:W-:Y:S01]  /*0b00*/  IMAD.MOV.U32 R14, RZ, RZ, 0x1 ;  /* 0x00000001ff0e7424 */ /* 0x000fe200078e00ff */
[----:B------:R-:W-:Y:S01]  /*0b10*/  LOP3.LUT R10, R23, 0x800fffff, RZ, 0xc0, !PT ;  /* 0x800fffff170a7812 */ /* 0x000fe200078ec0ff */
[----:B------:R-:W-:Y:S01]  /*0b20*/  IMAD.MOV.U32 R24, RZ, RZ, 0x1ca00000 ;  /* 0x1ca00000ff187424 */ /* 0x000fe200078e00ff */
[C---:B------:R-:W-:Y:S01]  /*0b30*/  FSETP.GEU.AND P2, PT, |R13|.reuse, 1.469367938527859385e-39, PT ;  /* 0x001000000d00780b */ /* 0x040fe20003f4e200 */
[----:B------:R-:W-:Y:S01]  /*0b40*/  BSSY.RECONVERGENT B2, `(.L_x_12) ;  /* 0x0000052000027945 */ /* 0x000fe20003800200 */
[----:B------:R-:W-:Y:S01]  /*0b50*/  LOP3.LUT R11, R10, 0x3ff00000, RZ, 0xfc, !PT ;  /* 0x3ff000000a0b7812 */ /* 0x000fe200078efcff */
[----:B------:R-:W-:Y:S01]  /*0b60*/  IMAD.MOV.U32 R10, RZ, RZ, R22 ;  /* 0x000000ffff0a7224 */ /* 0x000fe200078e0016 */
[----:B------:R-:W-:Y:S02]  /*0b70*/  LOP3.LUT R7, R13, 0x7ff00000, RZ, 0xc0, !PT ;  /* 0x7ff000000d077812 */ /* 0x000fe400078ec0ff */
[----:B------:R-:W-:-:S03]  /*0b80*/  LOP3.LUT R26, R23, 0x7ff00000, RZ, 0xc0, !PT ;  /* 0x7ff00000171a7812 */ /* 0x000fc600078ec0ff */
[----:B------:R-:W-:Y:S01]  /*0b90*/  @!P0 DMUL R10, R22, 8.98846567431157953865e+307 ;  /* 0x7fe00000160a8828 */ /* 0x000fe20000000000 */
[----:B------:R-:W-:-:S03]  /*0ba0*/  ISETP.GE.U32.AND P1, PT, R7, R26, PT ;  /* 0x0000001a0700720c */ /* 0x000fc60003f26070 */
[----:B------:R-:W-:Y:S02]  /*0bb0*/  @!P2 LOP3.LUT R16, R23, 0x7ff00000, RZ, 0xc0, !PT ;  /* 0x7ff000001710a812 */ /* 0x000fe400078ec0ff */
[----:B------:R-:W0:Y:S02]  /*0bc0*/  MUFU.RCP64H R15, R11 ;  /* 0x0000000b000f7308 */ /* 0x000e240000001800 */
[----:B------:R-:W-:Y:S02]  /*0bd0*/  @!P2 ISETP.GE.U32.AND P3, PT, R7, R16, PT ;  /* 0x000000100700a20c */ /* 0x000fe40003f66070 */
[----:B------:R-:W-:Y:S02]  /*0be0*/  @!P0 LOP3.LUT R26, R11, 0x7ff00000, RZ, 0xc0, !PT ;  /* 0x7ff000000b1a8812 */ /* 0x000fe400078ec0ff */
[----:B------:R-:W-:-:S04]  /*0bf0*/  @!P2 SEL R17, R24, 0x63400000, !P3 ;  /* 0x634000001811a807 */ /* 0x000fc80005800000 */
[----:B------:R-:W-:-:S04]  /*0c00*/  @!P2 LOP3.LUT R20, R17, 0x80000000, R13, 0xf8, !PT ;  /* 0x800000001114a812 */ /* 0x000fc800078ef80d */
[----:B------:R-:W-:Y:S01]  /*0c10*/  @!P2 LOP3.LUT R21, R20, 0x100000, RZ, 0xfc, !PT ;  /* 0x001000001415a812 */ /* 0x000fe200078efcff */
[----:B------:R-:W-:Y:S01]  /*0c20*/  @!P2 IMAD.MOV.U32 R20, RZ, RZ, RZ ;  /* 0x000000ffff14a224 */ /* 0x000fe200078e00ff */
[----:B0-----:R-:W-:-:S08]  /*0c30*/  DFMA R18, R14, -R10, 1 ;  /* 0x3ff000000e12742b */ /* 0x001fd0000000080a */
[----:B------:R-:W-:-:S08]  /*0c40*/  DFMA R18, R18, R18, R18 ;  /* 0x000000121212722b */ /* 0x000fd00000000012 */
[----:B------:R-:W-:Y:S01]  /*0c50*/  DFMA R18, R14, R18, R14 ;  /* 0x000000120e12722b */ /* 0x000fe2000000000e */
[----:B------:R-:W-:Y:S01]  /*0c60*/  SEL R15, R24, 0x63400000, !P1 ;  /* 0x63400000180f7807 */ /* 0x000fe20004800000 */
[----:B------:R-:W-:-:S03]  /*0c70*/  IMAD.MOV.U32 R14, RZ, RZ, R12 ;  /* 0x000000ffff0e7224 */ /* 0x000fc600078e000c */
[----:B------:R-:W-:-:S03]  /*0c80*/  LOP3.LUT R15, R15, 0x800fffff, R13, 0xf8, !PT ;  /* 0x800fffff0f0f7812 */ /* 0x000fc600078ef80d */
[----:B------:R-:W-:-:S03]  /*0c90*/  DFMA R16, R18, -R10, 1 ;  /* 0x3ff000001210742b */ /* 0x000fc6000000080a */
[----:B------:R-:W-:-:S05]  /*0ca0*/  @!P2 DFMA R14, R14, 2, -R20 ;  /* 0x400000000e0ea82b */ /* 0x000fca0000000814 */
[----:B------:R-:W-:-:S08]  /*0cb0*/  DFMA R16, R18, R16, R18 ;  /* 0x000000101210722b */ /* 0x000fd00000000012 */
[----:B------:R-:W-:-:S08]  /*0cc0*/  DMUL R18, R16, R14 ;  /* 0x0000000e10127228 */ /* 0x000fd00000000000 */
[----:B------:R-:W-:-:S08]  /*0cd0*/  DFMA R20, R18, -R10, R14 ;  /* 0x8000000a1214722b */ /* 0x000fd0000000000e */
[----:B------:R-:W-:Y:S01]  /*0ce0*/  DFMA R20, R16, R20, R18 ;  /* 0x000000141014722b */ /* 0x000fe20000000012 */
[----:B------:R-:W-:Y:S01]  /*0cf0*/  IMAD.MOV.U32 R19, RZ, RZ, R7 ;  /* 0x000000ffff137224 */ /* 0x000fe200078e0007 */
[----:B------:R-:W-:-:S05]  /*0d00*/  @!P2 LOP3.LUT R19, R15, 0x7ff00000, RZ, 0xc0, !PT ;  /* 0x7ff000000f13a812 */ /* 0x000fca00078ec0ff */
[----:B------:R-:W-:-:S05]  /*0d10*/  VIADD R16, R19, 0xffffffff ;  /* 0xffffffff13107836 */ /* 0x000fca0000000000 */
[----:B------:R-:W-:Y:S01]  /*0d20*/  ISETP.GT.U32.AND P0, PT, R16, 0x7feffffe, PT ;  /* 0x7feffffe1000780c */ /* 0x000fe20003f04070 */
[----:B------:R-:W-:-:S05]  /*0d30*/  VIADD R16, R26, 0xffffffff ;  /* 0xffffffff1a107836 */ /* 0x000fca0000000000 */
[----:B------:R-:W-:-:S13]  /*0d40*/  ISETP.GT.U32.OR P0, PT, R16, 0x7feffffe, P0 ;  /* 0x7feffffe1000780c */ /* 0x000fda0000704470 */
[----:B------:R-:W-:Y:S05]  /*0d50*/  @P0 BRA `(.L_x_13) ;  /* 0x00000000006c0947 */ /* 0x000fea0003800000 */
[----:B------:R-:W-:-:S04]  /*0d60*/  LOP3.LUT R16, R23, 0x7ff00000, RZ, 0xc0, !PT ;  /* 0x7ff0000017107812 */ /* 0x000fc800078ec0ff */
[CC--:B------:R-:W-:Y:S02]  /*0d70*/  VIADDMNMX R12, R7.reuse, -R16.reuse, 0xb9600000, !PT ;  /* 0xb9600000070c7446 */ /* 0x0c0fe40007800910 */
[----:B------:R-:W-:Y:S02]  /*0d80*/  ISETP.GE.U32.AND P0, PT, R7, R16, PT ;  /* 0x000000100700720c */ /* 0x000fe40003f06070 */
[----:B------:R-:W-:Y:S01]  /*0d90*/  VIMNMX R7, PT, PT, R12, 0x46a00000, PT ;  /* 0x46a000000c077848 */ /* 0x000fe20003fe0100 */
[----:B------:R-:W-:Y:S01]  /*0da0*/  IMAD.MOV.U32 R12, RZ, RZ, RZ ;  /* 0x000000ffff0c7224 */ /* 0x000fe200078e00ff */
[----:B------:R-:W-:-:S05]  /*0db0*/  SEL R24, R24, 0x63400000, !P0 ;  /* 0x6340000018187807 */ /* 0x000fca0004000000 */
[----:B------:R-:W-:-:S04]  /*0dc0*/  IMAD.IADD R7, R7, 0x1, -R24 ;  /* 0x0000000107077824 */ /* 0x000fc800078e0a18 */
[----:B------:R-:W-:-:S06]  /*0dd0*/  VIADD R13, R7, 0x7fe00000 ;  /* 0x7fe00000070d7836 */ /* 0x000fcc0000000000 */
[----:B------:R-:W-:-:S10]  /*0de0*/  DMUL R16, R20, R12 ;  /* 0x0000000c14107228 */ /* 0x000fd40000000000 */
[----:B------:R-:W-:-:S13]  /*0df0*/  FSETP.GTU.AND P0, PT, |R17|, 1.469367938527859385e-39, PT ;  /* 0x001000001100780b */ /* 0x000fda0003f0c200 */
[----:B------:R-:W-:Y:S05]  /*0e00*/  @P0 BRA `(.L_x_14) ;  /* 0x0000000000940947 */ /* 0x000fea0003800000 */
[----:B------:R-:W-:Y:S01]  /*0e10*/  DFMA R10, R20, -R10, R14 ;  /* 0x8000000a140a722b */ /* 0x000fe2000000000e */
[----:B------:R-:W-:-:S09]  /*0e20*/  IMAD.MOV.U32 R12, RZ, RZ, RZ ;  /* 0x000000ffff0c7224 */ /* 0x000fd200078e00ff */
[C---:B------:R-:W-:Y:S02]  /*0e30*/  FSETP.NEU.AND P0, PT, R11.reuse, RZ, PT ;  /* 0x000000ff0b00720b */ /* 0x040fe40003f0d000 */
[----:B------:R-:W-:-:S04]  /*0e40*/  LOP3.LUT R15, R11, 0x80000000, R23, 0x48, !PT ;  /* 0x800000000b0f7812 */ /* 0x000fc800078e4817 */
[----:B------:R-:W-:-:S07]  /*0e50*/  LOP3.LUT R13, R15, R13, RZ, 0xfc, !PT ;  /* 0x0000000d0f0d7212 */ /* 0x000fce00078efcff */
[----:B------:R-:W-:Y:S05]  /*0e60*/  @!P0 BRA `(.L_x_14) ;  /* 0x00000000007c8947 */ /* 0x000fea0003800000 */
[----:B------:R-:W-:Y:S01]  /*0e70*/  IMAD.MOV R11, RZ, RZ, -R7 ;  /* 0x000000ffff0b7224 */ /* 0x000fe200078e0a07 */
[----:B------:R-:W-:Y:S01]  /*0e80*/  DMUL.RP R12, R20, R12 ;  /* 0x0000000c140c7228 */ /* 0x000fe20000008000 */
[----:B------:R-:W-:Y:S01]  /*0e90*/  IMAD.MOV.U32 R10, RZ, RZ, RZ ;  /* 0x000000ffff0a7224 */ /* 0x000fe200078e00ff */
[----:B------:R-:W-:-:S05]  /*0ea0*/  IADD3 R7, PT, PT, -R7, -0x43300000, RZ ;  /* 0xbcd0000007077810 */ /* 0x000fca0007ffe1ff */
[----:B------:R-:W-:-:S03]  /*0eb0*/  DFMA R10, R16, -R10, R20 ;  /* 0x8000000a100a722b */ /* 0x000fc60000000014 */
[----:B------:R-:W-:-:S07]  /*0ec0*/  LOP3.LUT R15, R13, R15, RZ, 0x3c, !PT ;  /* 0x0000000f0d0f7212 */ /* 0x000fce00078e3cff */
[----:B------:R-:W-:-:S04]  /*0ed0*/  FSETP.NEU.AND P0, PT, |R11|, R7, PT ;  /* 0x000000070b00720b */ /* 0x000fc80003f0d200 */
[----:B------:R-:W-:Y:S02]  /*0ee0*/  FSEL R16, R12, R16, !P0 ;  /* 0x000000100c107208 */ /* 0x000fe40004000000 */
[----:B------:R-:W-:Y:S01]  /*0ef0*/  FSEL R17, R15, R17, !P0 ;  /* 0x000000110f117208 */ /* 0x000fe20004000000 */
[----:B------:R-:W-:Y:S06]  /*0f00*/  BRA `(.L_x_14) ;  /* 0x0000000000547947 */ /* 0x000fec0003800000 */
.L_x_13:
[----:B------:R-:W-:-:S14]  /*0f10*/  DSETP.NAN.AND P0, PT, R12, R12, PT ;  /* 0x0000000c0c00722a */ /* 0x000fdc0003f08000 */
[----:B------:R-:W-:Y:S05]  /*0f20*/  @P0 BRA `(.L_x_15) ;  /* 0x0000000000440947 */ /* 0x000fea0003800000 */
[----:B------:R-:W-:-:S14]  /*0f30*/  DSETP.NAN.AND P0, PT, R22, R22, PT ;  /* 0x000000161600722a */ /* 0x000fdc0003f08000 */
[----:B------:R-:W-:Y:S05]  /*0f40*/  @P0 BRA `(.L_x_16) ;  /* 0x0000000000300947 */ /* 0x000fea0003800000 */
[----:B------:R-:W-:Y:S01]  /*0f50*/  ISETP.NE.AND P0, PT, R19, R26, PT ;  /* 0x0000001a1300720c */ /* 0x000fe20003f05270 */
[----:B------:R-:W-:Y:S02]  /*0f60*/  IMAD.MOV.U32 R16, RZ, RZ, 0x0 ;  /* 0x00000000ff107424 */ /* 0x000fe400078e00ff */
[----:B------:R-:W-:-:S10]  /*0f70*/  IMAD.MOV.U32 R17, RZ, RZ, -0x80000 ;  /* 0xfff80000ff117424 */ /* 0x000fd400078e00ff */
[----:B------:R-:W-:Y:S05]  /*0f80*/  @!P0 BRA `(.L_x_14) ;  /* 0x0000000000348947 */ /* 0x000fea0003800000 */
[----:B------:R-:W-:Y:S02]  /*0f90*/  ISETP.NE.AND P0, PT, R19, 0x7ff00000, PT ;  /* 0x7ff000001300780c */ /* 0x000fe40003f05270 */
[----:B------:R-:W-:Y:S02]  /*0fa0*/  LOP3.LUT R17, R13, 0x80000000, R23, 0x48, !PT ;  /* 0x800000000d117812 */ /* 0x000fe400078e4817 */
[----:B------:R-:W-:-:S13]  /*0fb0*/  ISETP.EQ.OR P0, PT, R26, RZ, !P0 ;  /* 0x000000ff1a00720c */ /* 0x000fda0004702670 */
[----:B------:R-:W-:Y:S01]  /*0fc0*/  @P0 LOP3.LUT R7, R17, 0x7ff00000, RZ, 0xfc, !PT ;  /* 0x7ff0000011070812 */ /* 0x000fe200078efcff */
[----:B------:R-:W-:Y:S02]  /*0fd0*/  @!P0 IMAD.MOV.U32 R16, RZ, RZ, RZ ;  /* 0x000000ffff108224 */ /* 0x000fe400078e00ff */
[----:B------:R-:W-:Y:S02]  /*0fe0*/  @P0 IMAD.MOV.U32 R16, RZ, RZ, RZ ;  /* 0x000000ffff100224 */ /* 0x000fe400078e00ff */
[----:B------:R-:W-:Y:S01]  /*0ff0*/  @P0 IMAD.MOV.U32 R17, RZ, RZ, R7 ;  /* 0x000000ffff110224 */ /* 0x000fe200078e0007 */
[----:B------:R-:W-:Y:S06]  /*1000*/  BRA `(.L_x_14) ;  /* 0x0000000000147947 */ /* 0x000fec0003800000 */
.L_x_16:
[----:B------:R-:W-:Y:S01]  /*1010*/  LOP3.LUT R17, R23, 0x80000, RZ, 0xfc, !PT ;  /* 0x0008000017117812 */ /* 0x000fe200078efcff */
[----:B------:R-:W-:Y:S01]  /*1020*/  IMAD.MOV.U32 R16, RZ, RZ, R22 ;  /* 0x000000ffff107224 */ /* 0x000fe200078e0016 */
[----:B------:R-:W-:Y:S06]  /*1030*/  BRA `(.L_x_14) ;  /* 0x0000000000087947 */ /* 0x000fec0003800000 */
.L_x_15:
[----:B------:R-:W-:Y:S01]  /*1040*/  LOP3.LUT R17, R13, 0x80000, RZ, 0xfc, !PT ;  /* 0x000800000d117812 */ /* 0x000fe200078efcff */
[----:B------:R-:W-:-:S07]  /*1050*/  IMAD.MOV.U32 R16, RZ, RZ, R12 ;  /* 0x000000ffff107224 */ /* 0x000fce00078e000c */
.L_x_14:
[----:B------:R-:W-:Y:S05]  /*1060*/  BSYNC.RECONVERGENT B2 ;  /* 0x0000000000027941 */ /* 0x000fea0003800200 */
.L_x_12:
[----:B------:R-:W-:Y:S02]  /*1070*/  IMAD.MOV.U32 R10, RZ, RZ, R0 ;  /* 0x000000ffff0a7224 */ /* 0x000fe400078e0000 */
[----:B------:R-:W-:-:S04]  /*1080*/  IMAD.MOV.U32 R11, RZ, RZ, 0x0 ;  /* 0x00000000ff0b7424 */ /* 0x000fc800078e00ff */
[----:B------:R-:W-:Y:S05]  /*1090*/  RET.REL.NODEC R10 `(_Z10idftKernelPKfPfi) ;  /* 0xffffffec0ad87950 */ /* 0x000fea0003c3ffff */
        .weak           $__internal_1_$__cuda_sm3x_div_rn_noftz_f32_slowpath
        .type           $__internal_1_$__cuda_sm3x_div_rn_noftz_f32_slowpath,@function
        .size           $__internal_1_$__cuda_sm3x_div_rn_noftz_f32_slowpath,(.L_x_47 - $__internal_1_$__cuda_sm3x_div_rn_noftz_f32_slowpath)
$__internal_1_$__cuda_sm3x_div_rn_noftz_f32_slowpath:
[----:B------:R-:W-:Y:S01]  /*10a0*/  SHF.R.U32.HI R5, RZ, 0x17, R0 ;  /* 0x00000017ff057819 */ /* 0x000fe20000011600 */
[----:B------:R-:W-:Y:S01]  /*10b0*/  BSSY.RECONVERGENT B1, `(.L_x_17) ;  /* 0x0000063000017945 */ /* 0x000fe20003800200 */
[----:B------:R-:W-:Y:S02]  /*10c0*/  SHF.R.U32.HI R3, RZ, 0x17, R4 ;  /* 0x00000017ff037819 */ /* 0x000fe40000011604 */
[----:B------:R-:W-:Y:S02]  /*10d0*/  LOP3.LUT R5, R5, 0xff, RZ, 0xc0, !PT ;  /* 0x000000ff05057812 */ /* 0x000fe400078ec0ff */
[----:B------:R-:W-:Y:S01]  /*10e0*/  LOP3.LUT R10, R3, 0xff, RZ, 0xc0, !PT ;  /* 0x000000ff030a7812 */ /* 0x000fe200078ec0ff */
[----:B------:R-:W-:Y:S02]  /*10f0*/  IMAD.MOV.U32 R3, RZ, RZ, R0 ;  /* 0x000000ffff037224 */ /* 0x000fe400078e0000 */
[----:B------:R-:W-:Y:S02]  /*1100*/  VIADD R8, R5, 0xffffffff ;  /* 0xffffffff05087836 */ /* 0x000fe40000000000 */
[----:B------:R-:W-:-:S03]  /*1110*/  VIADD R9, R10, 0xffffffff ;  /* 0xffffffff0a097836 */ /* 0x000fc60000000000 */
[----:B------:R-:W-:-:S04]  /*1120*/  ISETP.GT.U32.AND P0, PT, R8, 0xfd, PT ;  /* 0x000000fd0800780c */ /* 0x000fc80003f04070 */
[----:B------:R-:W-:-:S13]  /*1130*/  ISETP.GT.U32.OR P0, PT, R9, 0xfd, P0 ;  /* 0x000000fd0900780c */ /* 0x000fda0000704470 */
[----:B------:R-:W-:Y:S01]  /*1140*/  @!P0 IMAD.MOV.U32 R7, RZ, RZ, RZ ;  /* 0x000000ffff078224 */ /* 0x000fe200078e00ff */
[----:B------:R-:W-:Y:S06]  /*1150*/  @!P0 BRA `(.L_x_18) ;  /* 0x00000000005c8947 */ /* 0x000fec0003800000 */
[----:B------:R-:W-:Y:S02]  /*1160*/  FSETP.GTU.FTZ.AND P0, PT, |R4|, +INF , PT ;  /* 0x7f8000000400780b */ /* 0x000fe40003f1c200 */
[----:B------:R-:W-:-:S04]  /*1170*/  FSETP.GTU.FTZ.AND P1, PT, |R0|, +INF , PT ;  /* 0x7f8000000000780b */ /* 0x000fc80003f3c200 */
[----:B------:R-:W-:-:S13]  /*1180*/  PLOP3.LUT P0, PT, P0, P1, PT, 0xf8, 0x8f ;  /* 0x00000000008f781c */ /* 0x000fda0000703f70 */
[----:B------:R-:W-:Y:S05]  /*1190*/  @P0 BRA `(.L_x_19) ;  /* 0x00000004004c0947 */ /* 0x000fea0003800000 */
[----:B------:R-:W-:-:S13]  /*11a0*/  LOP3.LUT P0, RZ, R3, 0x7fffffff, R4, 0xc8, !PT ;  /* 0x7fffffff03ff7812 */ /* 0x000fda000780c804 */
[----:B------:R-:W-:Y:S05]  /*11b0*/  @!P0 BRA `(.L_x_20) ;  /* 0x00000004003c8947 */ /* 0x000fea0003800000 */
[----:B------:R-:W-:Y:S02]  /*11c0*/  FSETP.NEU.FTZ.AND P2, PT, |R4|, +INF , PT ;  /* 0x7f8000000400780b */ /* 0x000fe40003f5d200 */
[----:B------:R-:W-:Y:S02]  /*11d0*/  FSETP.NEU.FTZ.AND P1, PT, |R0|, +INF , PT ;  /* 0x7f8000000000780b */ /* 0x000fe40003f3d200 */
[----:B------:R-:W-:-:S11]  /*11e0*/  FSETP.NEU.FTZ.AND P0, PT, |R4|, +INF , PT ;  /* 0x7f8000000400780b */ /* 0x000fd60003f1d200 */
[----:B------:R-:W-:Y:S05]  /*11f0*/  @!P1 BRA !P2, `(.L_x_20) ;  /* 0x00000004002c9947 */ /* 0x000fea0005000000 */
[----:B------:R-:W-:-:S04]  /*1200*/  LOP3.LUT P2, RZ, R4, 0x7fffffff, RZ, 0xc0, !PT ;  /* 0x7fffffff04ff7812 */ /* 0x000fc8000784c0ff */
[----:B------:R-:W-:-:S13]  /*1210*/  PLOP3.LUT P1, PT, P1, P2, PT, 0x2f, 0xf2 ;  /* 0x0000000000f2781c */ /* 0x000fda0000f24577 */
[----:B------:R-:W-:Y:S05]  /*1220*/  @P1 BRA `(.L_x_21) ;  /* 0x0000000400181947 */ /* 0x000fea0003800000 */
[----:B------:R-:W-:-:S04]  /*1230*/  LOP3.LUT P1, RZ, R3, 0x7fffffff, RZ, 0xc0, !PT ;  /* 0x7fffffff03ff7812 */ /* 0x000fc8000782c0ff */
[----:B------:R-:W-:-:S13]  /*1240*/  PLOP3.LUT P0, PT, P0, P1, PT, 0x2f, 0xf2 ;  /* 0x0000000000f2781c */ /* 0x000fda0000702577 */
[----:B------:R-:W-:Y:S05]  /*1250*/  @P0 BRA `(.L_x_22) ;  /* 0x0000000400000947 */ /* 0x000fea0003800000 */
[----:B------:R-:W-:Y:S02]  /*1260*/  ISETP.GE.AND P0, PT, R9, RZ, PT ;  /* 0x000000ff0900720c */ /* 0x000fe40003f06270 */
[----:B------:R-:W-:-:S11]  /*1270*/  ISETP.GE.AND P1, PT, R8, RZ, PT ;  /* 0x000000ff0800720c */ /* 0x000fd60003f26270 */
[----:B------:R-:W-:Y:S02]  /*1280*/  @P0 IMAD.MOV.U32 R7, RZ, RZ, RZ ;  /* 0x000000ffff070224 */ /* 0x000fe400078e00ff */
[----:B------:R-:W-:Y:S01]  /*1290*/  @!P0 FFMA R4, R4, 1.84467440737095516160e+19, RZ ;  /* 0x5f80000004048823 */ /* 0x000fe200000000ff */
[----:B------:R-:W-:Y:S02]  /*12a0*/  @!P0 IMAD.MOV.U32 R7, RZ, RZ, -0x40 ;  /* 0xffffffc0ff078424 */ /* 0x000fe400078e00ff */
[----:B------:R-:W-:Y:S02]  /*12b0*/  @!P1 FFMA R3, R0, 1.84467440737095516160e+19, RZ ;  /* 0x5f80000000039823 */ /* 0x000fe400000000ff */
[----:B------:R-:W-:-:S07]  /*12c0*/  @!P1 VIADD R7, R7, 0x40 ;  /* 0x0000004007079836 */ /* 0x000fce0000000000 */
.L_x_18:
[----:B------:R-:W-:Y:S01]  /*12d0*/  LEA R0, R5, 0xc0800000, 0x17 ;  /* 0xc080000005007811 */ /* 0x000fe200078eb8ff */
[----:B------:R-:W-:Y:S04]  /*12e0*/  BSSY.RECONVERGENT B2, `(.L_x_23) ;  /* 0x0000036000027945 */ /* 0x000fe80003800200 */
[----:B------:R-:W-:Y:S02]  /*12f0*/  IMAD.IADD R8, R3, 0x1, -R0 ;  /* 0x0000000103087824 */ /* 0x000fe400078e0a00 */
[----:B------:R-:W-:Y:S02]  /*1300*/  VIADD R3, R10, 0xffffff81 ;  /* 0xffffff810a037836 */ /* 0x000fe40000000000 */
[----:B------:R-:W0:Y:S01]  /*1310*/  MUFU.RCP R9, R8 ;  /* 0x0000000800097308 */ /* 0x000e220000001000 */
[----:B------:R-:W-:Y:S01]  /*1320*/  FADD.FTZ R11, -R8, -RZ ;  /* 0x800000ff080b7221 */ /* 0x000fe20000010100 */
[----:B------:R-:W-:-:S03]  /*1330*/  IMAD R0, R3, -0x800000, R4 ;  /* 0xff80000003007824 */ /* 0x000fc600078e0204 */
[----:B0-----:R-:W-:-:S04]  /*1340*/  FFMA R10, R9, R11, 1 ;  /* 0x3f800000090a7423 */ /* 0x001fc8000000000b */
[----:B------:R-:W-:-:S04]  /*1350*/  FFMA R13, R9, R10, R9 ;  /* 0x0000000a090d7223 */ /* 0x000fc80000000009 */
[----:B------:R-:W-:-:S04]  /*1360*/  FFMA R4, R0, R13, RZ ;  /* 0x0000000d00047223 */ /* 0x000fc800000000ff */
[----:B------:R-:W-:-:S04]  /*1370*/  FFMA R9, R11, R4, R0 ;  /* 0x000000040b097223 */ /* 0x000fc80000000000 */
[----:B------:R-:W-:Y:S01]  /*1380*/  FFMA R10, R13, R9, R4 ;  /* 0x000000090d0a7223 */ /* 0x000fe20000000004 */
[----:B------:R-:W-:-:S03]  /*1390*/  IADD3 R4, PT, PT, R3, 0x7f, -R5 ;  /* 0x0000007f03047810 */ /* 0x000fc60007ffe805 */
[----:B------:R-:W-:Y:S02]  /*13a0*/  FFMA R11, R11, R10, R0 ;  /* 0x0000000a0b0b7223 */ /* 0x000fe40000000000 */
[----:B------:R-:W-:Y:S02]  /*13b0*/  IMAD.IADD R4, R4, 0x1, R7 ;  /* 0x0000000104047824 */ /* 0x000fe400078e0207 */
[----:B------:R-:W-:-:S05]  /*13c0*/  FFMA R0, R13, R11, R10 ;  /* 0x0000000b0d007223 */ /* 0x000fca000000000a */
[----:B------:R-:W-:-:S04]  /*13d0*/  SHF.R.U32.HI R3, RZ, 0x17, R0 ;  /* 0x00000017ff037819 */ /* 0x000fc80000011600 */
[----:B------:R-:W-:-:S05]  /*13e0*/  LOP3.LUT R3, R3, 0xff, RZ, 0xc0, !PT ;  /* 0x000000ff03037812 */ /* 0x000fca00078ec0ff */
[----:B------:R-:W-:-:S04]  /*13f0*/  IMAD.IADD R7, R3, 0x1, R4 ;  /* 0x0000000103077824 */ /* 0x000fc800078e0204 */
[----:B------:R-:W-:-:S05]  /*1400*/  VIADD R3, R7, 0xffffffff ;  /* 0xffffffff07037836 */ /* 0x000fca0000000000 */
[----:B------:R-:W-:-:S13]  /*1410*/  ISETP.GE.U32.AND P0, PT, R3, 0xfe, PT ;  /* 0x000000fe0300780c */ /* 0x000fda0003f06070 */
[----:B------:R-:W-:Y:S05]  /*1420*/  @!P0 BRA `(.L_x_24) ;  /* 0x0000000000808947 */ /* 0x000fea0003800000 */
[----:B------:R-:W-:-:S13]  /*1430*/  ISETP.GT.AND P0, PT, R7, 0xfe, PT ;  /* 0x000000fe0700780c */ /* 0x000fda0003f04270 */
[----:B------:R-:W-:Y:S05]  /*1440*/  @P0 BRA `(.L_x_25) ;  /* 0x00000000006c0947 */ /* 0x000fea0003800000 */
[----:B------:R-:W-:-:S13]  /*1450*/  ISETP.GE.AND P0, PT, R7, 0x1, PT ;  /* 0x000000010700780c */ /* 0x000fda0003f06270 */
[----:B------:R-:W-:Y:S05]  /*1460*/  @P0 BRA `(.L_x_26) ;  /* 0x0000000000740947 */ /* 0x000fea0003800000 */
[----:B------:R-:W-:Y:S02]  /*1470*/  ISETP.GE.AND P0, PT, R7, -0x18, PT ;  /* 0xffffffe80700780c */ /* 0x000fe40003f06270 */
[----:B------:R-:W-:-:S11]  /*1480*/  LOP3.LUT R0, R0, 0x80000000, RZ, 0xc0, !PT ;  /* 0x8000000000007812 */ /* 0x000fd600078ec0ff */
[----:B------:R-:W-:Y:S05]  /*1490*/  @!P0 BRA `(.L_x_26) ;  /* 0x0000000000688947 */ /* 0x000fea0003800000 */
[-CC-:B------:R-:W-:Y:S01]  /*14a0*/  FFMA.RZ R3, R13, R11.reuse, R10.reuse ;  /* 0x0000000b0d037223 */ /* 0x180fe2000000c00a */
[----:B------:R-:W-:Y:S02]  /*14b0*/  VIADD R8, R7, 0x20 ;  /* 0x0000002007087836 */ /* 0x000fe40000000000 */
[-CC-:B------:R-:W-:Y:S01]  /*14c0*/  FFMA.RM R4, R13, R11.reuse, R10.reuse ;  /* 0x0000000b0d047223 */ /* 0x180fe2000000400a */
[----:B------:R-:W-:Y:S02]  /*14d0*/  ISETP.NE.AND P2, PT, R7, RZ, PT ;  /* 0x000000ff0700720c */ /* 0x000fe40003f45270 */
[----:B------:R-:W-:Y:S01]  /*14e0*/  LOP3.LUT R5, R3, 0x7fffff, RZ, 0xc0, !PT ;  /* 0x007fffff03057812 */ /* 0x000fe200078ec0ff */
[----:B------:R-:W-:Y:S01]  /*14f0*/  FFMA.RP R3, R13, R11, R10 ;  /* 0x0000000b0d037223 */ /* 0x000fe2000000800a */
[----:B------:R-:W-:Y:S01]  /*1500*/  ISETP.NE.AND P1, PT, R7, RZ, PT ;  /* 0x000000ff0700720c */ /* 0x000fe20003f25270 */
[----:B------:R-:W-:Y:S01]  /*1510*/  IMAD.MOV R7, RZ, RZ, -R7 ;  /* 0x000000ffff077224 */ /* 0x000fe200078e0a07 */
[----:B------:R-:W-:-:S02]  /*1520*/  LOP3.LUT R5, R5, 0x800000, RZ, 0xfc, !PT ;  /* 0x0080000005057812 */ /* 0x000fc400078efcff */
[----:B------:R-:W-:Y:S02]  /*1530*/  FSETP.NEU.FTZ.AND P0, PT, R3, R4, PT ;  /* 0x000000040300720b */ /* 0x000fe40003f1d000 */
[----:B------:R-:W-:Y:S02]  /*1540*/  SHF.L.U32 R8, R5, R8, RZ ;  /* 0x0000000805087219 */ /* 0x000fe400000006ff */
[----:B------:R-:W-:Y:S02]  /*1550*/  SEL R4, R7, RZ, P2 ;  /* 0x000000ff07047207 */ /* 0x000fe40001000000 */
[----:B------:R-:W-:Y:S02]  /*1560*/  ISETP.NE.AND P1, PT, R8, RZ, P1 ;  /* 0x000000ff0800720c */ /* 0x000fe40000f25270 */
[----:B------:R-:W-:Y:S02]  /*1570*/  SHF.R.U32.HI R4, RZ, R4, R5 ;  /* 0x00000004ff047219 */ /* 0x000fe40000011605 */
[----:B------:R-:W-:-:S02]  /*1580*/  PLOP3.LUT P0, PT, P0, P1, PT, 0xf8, 0x8f ;  /* 0x00000000008f781c */ /* 0x000fc40000703f70 */
[----:B------:R-:W-:Y:S02]  /*1590*/  SHF.R.U32.HI R8, RZ, 0x1, R4 ;  /* 0x00000001ff087819 */ /* 0x000fe40000011604 */
[----:B------:R-:W-:-:S04]  /*15a0*/  SEL R3, RZ, 0x1, !P0 ;  /* 0x00000001ff037807 */ /* 0x000fc80004000000 */
[----:B------:R-:W-:-:S04]  /*15b0*/  LOP3.LUT R3, R3, 0x1, R8, 0xf8, !PT ;  /* 0x0000000103037812 */ /* 0x000fc800078ef808 */
[----:B------:R-:W-:-:S05]  /*15c0*/  LOP3.LUT R3, R3, R4, RZ, 0xc0, !PT ;  /* 0x0000000403037212 */ /* 0x000fca00078ec0ff */
[----:B------:R-:W-:-:S05]  /*15d0*/  IMAD.IADD R3, R8, 0x1, R3 ;  /* 0x0000000108037824 */ /* 0x000fca00078e0203 */
[----:B------:R-:W-:Y:S01]  /*15e0*/  LOP3.LUT R0, R3, R0, RZ, 0xfc, !PT ;  /* 0x0000000003007212 */ /* 0x000fe200078efcff */
[----:B------:R-:W-:Y:S06]  /*15f0*/  BRA `(.L_x_26) ;  /* 0x0000000000107947 */ /* 0x000fec0003800000 */
.L_x_25:
[----:B------:R-:W-:-:S04]  /*1600*/  LOP3.LUT R0, R0, 0x80000000, RZ, 0xc0, !PT ;  /* 0x8000000000007812 */ /* 0x000fc800078ec0ff */
[----:B------:R-:W-:Y:S01]  /*1610*/  LOP3.LUT R0, R0, 0x7f800000, RZ, 0xfc, !PT ;  /* 0x7f80000000007812 */ /* 0x000fe200078efcff */
[----:B------:R-:W-:Y:S06]  /*1620*/  BRA `(.L_x_26) ;  /* 0x0000000000047947 */ /* 0x000fec0003800000 */
.L_x_24:
[----:B------:R-:W-:-:S07]  /*1630*/  IMAD R0, R4, 0x800000, R0 ;  /* 0x0080000004007824 */ /* 0x000fce00078e0200 */
.L_x_26:
[----:B------:R-:W-:Y:S05]  /*1640*/  BSYNC.RECONVERGENT B2 ;  /* 0x0000000000027941 */ /* 0x000fea0003800200 */
.L_x_23:
[----:B------:R-:W-:Y:S05]  /*1650*/  BRA `(.L_x_27) ;  /* 0x0000000000207947 */ /* 0x000fea0003800000 */
.L_x_22:
[----:B------:R-:W-:-:S04]  /*1660*/  LOP3.LUT R0, R3, 0x80000000, R4, 0x48, !PT ;  /* 0x8000000003007812 */ /* 0x000fc800078e4804 */
[----:B------:R-:W-:Y:S01]  /*1670*/  LOP3.LUT R0, R0, 0x7f800000, RZ, 0xfc, !PT ;  /* 0x7f80000000007812 */ /* 0x000fe200078efcff */
[----:B------:R-:W-:Y:S06]  /*1680*/  BRA `(.L_x_27) ;  /* 0x0000000000147947 */ /* 0x000fec0003800000 */
.L_x_21:
[----:B------:R-:W-:Y:S01]  /*1690*/  LOP3.LUT R0, R3, 0x80000000, R4, 0x48, !PT ;  /* 0x8000000003007812 */ /* 0x000fe200078e4804 */
[----:B------:R-:W-:Y:S06]  /*16a0*/  BRA `(.L_x_27) ;  /* 0x00000000000c7947 */ /* 0x000fec0003800000 */
.L_x_20:
[----:B------:R-:W0:Y:S01]  /*16b0*/  MUFU.RSQ R0, -QNAN ;  /* 0xffc0000000007908 */ /* 0x000e220000001400 */
[----:B------:R-:W-:Y:S05]  /*16c0*/  BRA `(.L_x_27) ;  /* 0x0000000000047947 */ /* 0x000fea0003800000 */
.L_x_19:
[----:B------:R-:W-:-:S07]  /*16d0*/  FADD.FTZ R0, R4, R0 ;  /* 0x0000000004007221 */ /* 0x000fce0000010000 */
.L_x_27:
[----:B------:R-:W-:Y:S05]  /*16e0*/  BSYNC.RECONVERGENT B1 ;  /* 0x0000000000017941 */ /* 0x000fea0003800200 */
.L_x_17:
[----:B------:R-:W-:-:S04]  /*16f0*/  IMAD.MOV.U32 R7, RZ, RZ, 0x0 ;  /* 0x00000000ff077424 */ /* 0x000fc800078e00ff */
[----:B0-----:R-:W-:Y:S05]  /*1700*/  RET.REL.NODEC R6 `(_Z10idftKernelPKfPfi) ;  /* 0xffffffe8063c7950 */ /* 0x001fea0003c3ffff */
.L_x_28:
[----:B------:R-:W-:-:S00]  /*1710*/  BRA `(.L_x_28) ;  /* 0xfffffffc00fc7947 */ /* 0x000fc0000383ffff */
[----:B------:R-:W-:-:S00]  /*1720*/  NOP ;  /* 0x0000000000007918 */ /* 0x000fc00000000000 */
        /* <DEDUP_REMOVED lines=13> */
.L_x_47:


//--------------------- .text._Z12filtroKernelPfii --------------------------
	.section	.text._Z12filtroKernelPfii,"ax",@progbits
	.align	128
        .global         _Z12filtroKernelPfii
        .type           _Z12filtroKernelPfii,@function
        .size           _Z12filtroKernelPfii,(.L_x_50 - _Z12filtroKernelPfii)
        .other          _Z12filtroKernelPfii,@"STO_CUDA_ENTRY STV_DEFAULT"
_Z12filtroKernelPfii:
.text._Z12filtroKernelPfii:
[----:B------:R-:W-:Y:S01]  /*0000*/  LDC R1, c[0x0][0x37c] ;  /* 0x0000df00ff017b82 */ /* 0x000fe20000000800 */
[----:B------:R-:W0:Y:S07]  /*0010*/  S2R R0, SR_TID.X ;  /* 0x0000000000007919 */ /* 0x000e2e0000002100 */
[----:B------:R-:W0:Y:S01]  /*0020*/  S2UR UR4, SR_CTAID.X ;  /* 0x00000000000479c3 */ /* 0x000e220000002500 */
[----:B------:R-:W1:Y:S07]  /*0030*/  LDCU UR5, c[0x0][0x388] ;  /* 0x00007100ff0577ac */ /* 0x000e6e0008000800 */
[----:B------:R-:W0:Y:S02]  /*0040*/  LDC R5, c[0x0][0x360] ;  /* 0x0000d800ff057b82 */ /* 0x000e240000000800 */
[----:B0-----:R-:W-:-:S05]  /*0050*/  IMAD R5, R5, UR4, R0 ;  /* 0x0000000405057c24 */ /* 0x001fca000f8e0200 */
[----:B-1----:R-:W-:-:S13]  /*0060*/  ISETP.GE.AND P0, PT, R5, UR5, PT ;  /* 0x0000000505007c0c */ /* 0x002fda000bf06270 */
[----:B------:R-:W-:Y:S05]  /*0070*/  @P0 EXIT ;  /* 0x000000000000094d */ /* 0x000fea0003800000 */
[----:B------:R-:W0:Y:S02]  /*0080*/  LDCU UR6, c[0x0][0x38c] ;  /* 0x00007180ff0677ac */ /* 0x000e240008000800 */
[----:B0-----:R-:W-:-:S06]  /*0090*/  UIADD3 UR4, UPT, UPT, UR5, -UR6, URZ ;  /* 0x8000000605047290 */ /* 0x001fcc000fffe0ff */
[----:B------:R-:W-:-:S04]  /*00a0*/  ISETP.GE.AND P0, PT, R5, UR4, PT ;  /* 0x0000000405007c0c */ /* 0x000fc8000bf06270 */
[----:B------:R-:W-:-:S13]  /*00b0*/  ISETP.LE.OR P0, PT, R5, UR6, P0 ;  /* 0x0000000605007c0c */ /* 0x000fda0008703670 */
[----:B------:R-:W-:Y:S05]  /*00c0*/  @P0 EXIT ;  /* 0x000000000000094d */ /* 0x000fea0003800000 */
[----:B------:R-:W0:Y:S01]  /*00d0*/  LDC.64 R2, c[0x0][0x380] ;  /* 0x0000e000ff027b82 */ /* 0x000e220000000a00 */
[----:B------:R-:W1:Y:S01]  /*00e0*/  LDCU.64 UR4, c[0x0][0x358] ;  /* 0x00006b00ff0477ac */ /* 0x000e620008000a00 */
[----:B0-----:R-:W-:-:S05]  /*00f0*/  IMAD.WIDE R2, R5, 0x4, R2 ;  /* 0x0000000405027825 */ /* 0x001fca00078e0202 */
[----:B-1----:R-:W-:Y:S01]  /*0100*/  STG.E desc[UR4][R2.64], RZ ;  /* 0x000000ff02007986 */ /* 0x002fe2000c101904 */
[----:B------:R-:W-:Y:S05]  /*0110*/  EXIT ;  /* 0x000000000000794d */ /* 0x000fea0003800000 */
.L_x_29:
        /* <DEDUP_REMOVED lines=14> */
.L_x_50:


//--------------------- .text._Z9dftKernelPKfPfi  --------------------------
	.section	.text._Z9dftKernelPKfPfi,"ax",@progbits
	.align	128
        .global         _Z9dftKernelPKfPfi
        .type           _Z9dftKernelPKfPfi,@function
        .size           _Z9dftKernelPKfPfi,(.L_x_48 - _Z9dftKernelPKfPfi)
        .other          _Z9dftKernelPKfPfi,@"STO_CUDA_ENTRY STV_DEFAULT"
_Z9dftKernelPKfPfi:
.text._Z9dftKernelPKfPfi:
        /* <DEDUP_REMOVED lines=15> */
[----:B------:R-:W2:Y:S01]  /*00f0*/  I2F.F64 R8, R2 ;  /* 0x0000000200087312 */ /* 0x000ea20000201c00 */
[----:B------:R-:W-:Y:S01]  /*0100*/  UMOV UR4, 0x400 ;  /* 0x0000040000047882 */ /* 0x000fe20000000000 */
[----:B------:R-:W-:Y:S01]  /*0110*/  UMOV UR10, 0x54442d18 ;  /* 0x54442d18000a7882 */ /* 0x000fe20000000000 */
[----:B------:R-:W-:Y:S01]  /*0120*/  UMOV UR11, 0x401921fb ;  /* 0x401921fb000b7882 */ /* 0x000fe20000000000 */
[----:B------:R-:W-:-:S04]  /*0130*/  IMAD.MOV.U32 R4, RZ, RZ, RZ ;  /* 0x000000ffff047224 */ /* 0x000fc800078e00ff */
[----:B------:R-:W3:Y:S01]  /*0140*/  I2F.F64.U32 R22, UR12 ;  /* 0x0000000c00167d12 */ /* 0x000ee20008201800 */
[----:B--2---:R-:W-:Y:S01]  /*0150*/  DMUL R8, R8, UR10 ;  /* 0x0000000a08087c28 */ /* 0x004fe20008000000 */
[----:B-1----:R-:W-:-:S06]  /*0160*/  ULEA UR4, UR5, UR4, 0x18 ;  /* 0x0000000405047291 */ /* 0x002fcc000f8ec0ff */
[----:B---3--:R-:W-:-:S07]  /*0170*/  LEA R5, R3, UR4, 0x2 ;  /* 0x0000000403057c11 */ /* 0x008fce000f8e10ff */
.L_x_39:
        /* <DEDUP_REMOVED lines=8> */
.L_x_38:
[----:B------:R-:W1:Y:S01]  /*0200*/  LDCU UR4, c[0x0][0x390] ;  /* 0x00007200ff0477ac */ /* 0x000e620008000800 */
[----:B------:R-:W-:-:S05]  /*0210*/  VIADD R7, R6, UR6 ;  /* 0x0000000606077c36 */ /* 0x000fca0008000000 */
[----:B-1----:R-:W-:-:S13]  /*0220*/  ISETP.GE.U32.AND P0, PT, R7, UR4, PT ;  /* 0x0000000407007c0c */ /* 0x002fda000bf06070 */
[----:B------:R-:W-:Y:S05]  /*0230*/  @P0 BRA `(.L_x_32) ;  /* 0x0000000400cc0947 */ /* 0x000fea0003800000 */
[----:B------:R-:W1:Y:S01]  /*0240*/  MUFU.RCP64H R11, R23 ;  /* 0x00000017000b7308 */ /* 0x000e620000001800 */
[----:B0-----:R-:W-:Y:S01]  /*0250*/  IMAD.MOV.U32 R10, RZ, RZ, 0x1 ;  /* 0x00000001ff0a7424 */ /* 0x001fe200078e00ff */
[----:B------:R-:W-:Y:S05]  /*0260*/  BSSY.RECONVERGENT B1, `(.L_x_33) ;  /* 0x0000013000017945 */ /* 0x000fea0003800200 */
[----:B-1----:R-:W-:-:S08]  /*0270*/  DFMA R12, -R22, R10, 1 ;  /* 0x3ff00000160c742b */ /* 0x002fd0000000010a */
[----:B------:R-:W-:Y:S02]  /*0280*/  DFMA R14, R12, R12, R12 ;  /* 0x0000000c0c0e722b */ /* 0x000fe4000000000c */
[----:B------:R-:W0:Y:S06]  /*0290*/  I2F.F64.U32 R12, R7 ;  /* 0x00000007000c7312 */ /* 0x000e2c0000201800 */
[----:B------:R-:W-:-:S08]  /*02a0*/  DFMA R14, R10, R14, R10 ;  /* 0x0000000e0a0e722b */ /* 0x000fd0000000000a */
[----:B------:R-:W-:Y:S02]  /*02b0*/  DFMA R10, -R22, R14, 1 ;  /* 0x3ff00000160a742b */ /* 0x000fe4000000010e */
[----:B0-----:R-:W-:-:S06]  /*02c0*/  DMUL R12, R8, R12 ;  /* 0x0000000c080c7228 */ /* 0x001fcc0000000000 */
[----:B------:R-:W-:-:S04]  /*02d0*/  DFMA R10, R14, R10, R14 ;  /* 0x0000000a0e0a722b */ /* 0x000fc8000000000e */
[----:B------:R-:W-:-:S04]  /*02e0*/  FSETP.GEU.AND P1, PT, |R13|, 6.5827683646048100446e-37, PT ;  /* 0x036000000d00780b */ /* 0x000fc80003f2e200 */
[----:B------:R-:W-:-:S08]  /*02f0*/  DMUL R14, R12, R10 ;  /* 0x0000000a0c0e7228 */ /* 0x000fd00000000000 */
[----:B------:R-:W-:-:S08]  /*0300*/  DFMA R16, -R22, R14, R12 ;  /* 0x0000000e1610722b */ /* 0x000fd0000000010c */
[----:B------:R-:W-:-:S10]  /*0310*/  DFMA R10, R10, R16, R14 ;  /* 0x000000100a0a722b */ /* 0x000fd4000000000e */
[----:B------:R-:W-:-:S05]  /*0320*/  FFMA R0, RZ, R23, R11 ;  /* 0x00000017ff007223 */ /* 0x000fca000000000b */
[----:B------:R-:W-:-:S13]  /*0330*/  FSETP.GT.AND P0, PT, |R0|, 1.469367938527859385e-39, PT ;  /* 0x001000000000780b */ /* 0x000fda0003f04200 */
[----:B------:R-:W-:Y:S05]  /*0340*/  @P0 BRA P1, `(.L_x_34) ;  /* 0x0000000000100947 */ /* 0x000fea0000800000 */
[----:B------:R-:W-:-:S07]  /*0350*/  MOV R0, 0x370 ;  /* 0x0000037000007802 */ /* 0x000fce0000000f00 */
[----:B------:R-:W-:Y:S05]  /*0360*/  CALL.REL.NOINC `($__internal_2_$__cuda_sm20_div_rn_f64_full) ;  /* 0x0000000400a87944 */ /* 0x000fea0003c00000 */
[----:B------:R-:W-:Y:S02]  /*0370*/  IMAD.MOV.U32 R10, RZ, RZ, R16 ;  /* 0x000000ffff0a7224 */ /* 0x000fe400078e0010 */
[----:B------:R-:W-:-:S07]  /*0380*/  IMAD.MOV.U32 R11, RZ, RZ, R17 ;  /* 0x000000ffff0b7224 */ /* 0x000fce00078e0011 */
.L_x_34:
[----:B------:R-:W-:Y:S05]  /*0390*/  BSYNC.RECONVERGENT B1 ;  /* 0x0000000000017941 */ /* 0x000fea0003800200 */
.L_x_33:
        /* <DEDUP_REMOVED lines=26> */
.L_x_37:
        /* <DEDUP_REMOVED lines=44> */
.L_x_36:
[----:B------:R-:W-:Y:S05]  /*0800*/  BSYNC.RECONVERGENT B1 ;  /* 0x0000000000017941 */ /* 0x000fea0003800200 */
.L_x_35:
        /* <DEDUP_REMOVED lines=22> */
.L_x_32:
[----:B------:R-:W-:Y:S05]  /*0970*/  BSYNC.RECONVERGENT B0 ;  /* 0x0000000000007941 */ /* 0x000fea0003800200 */
.L_x_31:
[----:B------:R-:W1:Y:S01]  /*0980*/  LDCU UR4, c[0x0][0x390] ;  /* 0x00007200ff0477ac */ /* 0x000e620008000800 */
[----:B------:R-:W-:Y:S01]  /*0990*/  VIADD R3, R3, UR7 ;  /* 0x0000000703037c36 */ /* 0x000fe20008000000 */
[----:B------:R-:W-:Y:S04]  /*09a0*/  BAR.SYNC.DEFER_BLOCKING 0x0 ;  /* 0x0000000000007b1d */ /* 0x000fe80000010000 */
[----:B-1----:R-:W-:-:S13]  /*09b0*/  ISETP.GE.AND P0, PT, R3, UR4, PT ;  /* 0x0000000403007c0c */ /* 0x002fda000bf06270 */
[----:B------:R-:W-:Y:S05]  /*09c0*/  @!P0 BRA `(.L_x_39) ;  /* 0xfffffff400ec8947 */ /* 0x000fea000383ffff */
.L_x_30:
[----:B------:R-:W1:Y:S02]  /*09d0*/  LDC.64 R6, c[0x0][0x388] ;  /* 0x0000e200ff067b82 */ /* 0x000e640000000a00 */
[----:B-1----:R-:W-:-:S05]  /*09e0*/  IMAD.WIDE R2, R2, 0x4, R6 ;  /* 0x0000000402027825 */ /* 0x002fca00078e0206 */
[----:B0-----:R-:W-:Y:S01]  /*09f0*/  STG.E desc[UR8][R2.64], R4 ;  /* 0x0000000402007986 */ /* 0x001fe2000c101908 */
[----:B------:R-:W-:Y:S05]  /*0a00*/  EXIT ;  /* 0x000000000000794d */ /* 0x000fea0003800000 */
        .weak           $__internal_2_$__cuda_sm20_div_rn_f64_full
        .type           $__internal_2_$__cuda_sm20_div_rn_f64_full,@function
        .size           $__internal_2_$__cuda_sm20_div_rn_f64_full,(.L_x_48 - $__internal_2_$__cuda_sm20_div_rn_f64_full)
$__internal_2_$__cuda_sm20_div_rn_f64_full:
        /* <DEDUP_REMOVED lines=66> */
.L_x_41:
        /* <DEDUP_REMOVED lines=16> */
.L_x_44:
[----:B------:R-:W-:Y:S01]  /*0f30*/  LOP3.LUT R17, R23, 0x80000, RZ, 0xfc, !PT ;  /* 0x0008000017117812 */ /* 0x000fe200078efcff */
[----:B------:R-:W-:Y:S01]  /*0f40*/  IMAD.MOV.U32 R16, RZ, RZ, R22 ;  /* 0x000000ffff107224 */ /* 0x000fe200078e0016 */
[----:B------:R-:W-:Y:S06]  /*0f50*/  BRA `(.L_x_42) ;  /* 0x0000000000087947 */ /* 0x000fec0003800000 */
.L_x_43:
[----:B------:R-:W-:Y:S01]  /*0f60*/  LOP3.LUT R17, R13, 0x80000, RZ, 0xfc, !PT ;  /* 0x000800000d117812 */ /* 0x000fe200078efcff */
[----:B------:R-:W-:-:S07]  /*0f70*/  IMAD.MOV.U32 R16, RZ, RZ, R12 ;  /* 0x000000ffff107224 */ /* 0x000fce00078e000c */
.L_x_42:
[----:B------:R-:W-:Y:S05]  /*0f80*/  BSYNC.RECONVERGENT B2 ;  /* 0x0000000000027941 */ /* 0x000fea0003800200 */
.L_x_40:
[----:B------:R-:W-:Y:S02]  /*0f90*/  IMAD.MOV.U32 R10, RZ, RZ, R0 ;  /* 0x000000ffff0a7224 */ /* 0x000fe400078e0000 */
[----:B------:R-:W-:-:S04]  /*0fa0*/  IMAD.MOV.U32 R11, RZ, RZ, 0x0 ;  /* 0x00000000ff0b7424 */ /* 0x000fc800078e00ff */
[----:B------:R-:W-:Y:S05]  /*0fb0*/  RET.REL.NODEC R10 `(_Z9dftKernelPKfPfi) ;  /* 0xfffffff00a107950 */ /* 0x000fea0003c3ffff */
.L_x_45:
        /* <DEDUP_REMOVED lines=12> */
.L_x_48:


//--------------------- .nv.global.init           --------------------------
	.section	.nv.global.init,"aw",@progbits
	.align	4
.nv.global.init:
	.type		__cudart_i2opi_f,@object
	.size		__cudart_i2opi_f,(.L_0 - __cudart_i2opi_f)
__cudart_i2opi_f:
        /*0000*/ 	.byte	0x41, 0x90, 0x43, 0x3c, 0x99, 0x95, 0x62, 0xdb, 0xc0, 0xdd, 0x34, 0xf5, 0xd1, 0x57, 0x27, 0xfc
        /*0010*/ 	.byte	0x29, 0x15, 0x44, 0x4e, 0x6e, 0x83, 0xf9, 0xa2
.L_0:


//--------------------- .nv.shared._Z10idftKernelPKfPfi --------------------------
	.section	.nv.shared._Z10idftKernelPKfPfi,"aw",@nobits
	.sectionflags	@""
	.align	4
.nv.shared._Z10idftKernelPKfPfi:
	.zero		2048


//--------------------- .nv.shared.reserved.0     --------------------------
	.section	.nv.shared.reserved.0,"aw",@nobits
	.weak		__nv_reservedSMEM_offset_0_alias
	.size		__nv_reservedSMEM_offset_0_alias, 0, 64
	.other		__nv_reservedSMEM_offset_0_alias,@"STO_CUDA_RESERVED_SHARED STV_DEFAULT"
__nv_reservedSMEM_offset_0_alias:
	.zero		0
	.zero		64


//--------------------- .nv.shared._Z9dftKernelPKfPfi --------------------------
	.section	.nv.shared._Z9dftKernelPKfPfi,"aw",@nobits
	.sectionflags	@""
	.align	4
.nv.shared._Z9dftKernelPKfPfi:
	.zero		2048


//--------------------- .nv.constant0._Z10idftKernelPKfPfi --------------------------
	.section	.nv.constant0._Z10idftKernelPKfPfi,"a",@progbits
	.sectionflags	@""
	.align	4
.nv.constant0._Z10idftKernelPKfPfi:
	.zero		916


//--------------------- .nv.constant0._Z12filtroKernelPfii --------------------------
	.section	.nv.constant0._Z12filtroKernelPfii,"a",@progbits
	.sectionflags	@""
	.align	4
.nv.constant0._Z12filtroKernelPfii:
	.zero		912


//--------------------- .nv.constant0._Z9dftKernelPKfPfi --------------------------
	.section	.nv.constant0._Z9dftKernelPKfPfi,"a",@progbits
	.sectionflags	@""
	.align	4
.nv.constant0._Z9dftKernelPKfPfi:
	.zero		916


//--------------------- SYMBOLS --------------------------

	.type		.nv.reservedSmem.offset0,@object
	.size		.nv.reservedSmem.offset0,0x4
	.type		.nv.reservedSmem.cap,@object
	.size		.nv.reservedSmem.cap,0x4
